	.target	sm_90a

	.elftype	@"ET_EXEC"


//--------------------- .note.nv.tkinfo           --------------------------
	.section	.note.nv.tkinfo,"",@"SHT_NOTE"
	.sectionflags	@"SHF_NOTE_NV_TKINFO"
	.tkinfo
        /*0018*/ 	.word	0x00000002
        /*0030*/ 	.string	""
        /*0030*/ 	.string	"ptxas"
        /*0030*/ 	.string	"Cuda compilation tools, release 13.0, V13.0.88"
        /*0030*/ 	.string	"Build cuda_13.0.r13.0/compiler.36424714_0"
        /*0030*/ 	.string	"-arch sm_90a -m 64 "



//--------------------- .note.nv.cuinfo           --------------------------
	.section	.note.nv.cuinfo,"",@"SHT_NOTE"
	.sectionflags	@"SHF_NOTE_NV_CUINFO"
        /*0018*/ 	.short	0x0002
        /*001a*/ 	.short	0x005a
        /*001c*/ 	.short	0x0082
	.zero		2


//--------------------- .nv.info                  --------------------------
	.section	.nv.info,"",@"SHT_CUDA_INFO"
	.align	4


	//----- nvinfo : EIATTR_REGCOUNT
	.align		4
        /*0000*/ 	.byte	0x04, 0x2f
        /*0002*/ 	.short	(.L_15 - .L_14)
	.align		4
.L_14:
        /*0004*/ 	.word	index@(_ZN7cutlass13device_kernelINS_4gemm6kernel13GemmUniversalIN4cute5tupleIJiiiiEEENS1_10collective13CollectiveMmaINS1_34MainloopSm90TmaGmmaWarpSpecializedILi9ENS5_IJNS4_1CILi2EEENSA_ILi1EEESC_EEENS1_35KernelTmaWarpSpecializedCooperativeEEENS5_IJNSA_ILi256EEENSA_ILi128EEENSA_ILi64EEEEEEaNS5_IJlSC_lEEEaSK_NS4_8TiledMMAINS4_8MMA_AtomIJNS4_4SM904GMMA27MMA_64x128x32_S32S8S8_SS_TNEEEENS4_6LayoutISD_NS5_IJSC_NSA_ILi0EEESS_EEEEENS5_IJNS4_10UnderscoreESV_SV_EEEEENS4_13SM90_TMA_LOADENS4_14ComposedLayoutINS4_7SwizzleILi2ELi4ELi3EEENS4_18smem_ptr_flag_bitsILi8EEENSR_INS5_IJNSA_ILi8EEESI_EEENS5_IJSI_SC_EEEEEEEvNS4_8identityENS4_23SM90_TMA_LOAD_MULTICASTES18_vS19_EENS_8epilogue10collective6detail29Sm90TmaWarpSpecializedAdapterINS1D_15DefaultEpilogueIaSK_SK_NS1C_6thread17LinearCombinationIaLi1EiiLNS1H_9ScaleType4KindE0ELNS_15FloatRoundStyleE2EaEENS1_15EpilogueDefaultEEEEEvvEEEEvNT_6ParamsE)
        /*0008*/ 	.word	0x000000a8


	//----- nvinfo : EIATTR_FRAME_SIZE
	.align		4
.L_15:
        /*000c*/ 	.byte	0x04, 0x11
        /*000e*/ 	.short	(.L_17 - .L_16)
	.align		4
.L_16:
        /*0010*/ 	.word	index@(_ZN7cutlass13device_kernelINS_4gemm6kernel13GemmUniversalIN4cute5tupleIJiiiiEEENS1_10collective13CollectiveMmaINS1_34MainloopSm90TmaGmmaWarpSpecializedILi9ENS5_IJNS4_1CILi2EEENSA_ILi1EEESC_EEENS1_35KernelTmaWarpSpecializedCooperativeEEENS5_IJNSA_ILi256EEENSA_ILi128EEENSA_ILi64EEEEEEaNS5_IJlSC_lEEEaSK_NS4_8TiledMMAINS4_8MMA_AtomIJNS4_4SM904GMMA27MMA_64x128x32_S32S8S8_SS_TNEEEENS4_6LayoutISD_NS5_IJSC_NSA_ILi0EEESS_EEEEENS5_IJNS4_10UnderscoreESV_SV_EEEEENS4_13SM90_TMA_LOADENS4_14ComposedLayoutINS4_7SwizzleILi2ELi4ELi3EEENS4_18smem_ptr_flag_bitsILi8EEENSR_INS5_IJNSA_ILi8EEESI_EEENS5_IJSI_SC_EEEEEEEvNS4_8identityENS4_23SM90_TMA_LOAD_MULTICASTES18_vS19_EENS_8epilogue10collective6detail29Sm90TmaWarpSpecializedAdapterINS1D_15DefaultEpilogueIaSK_SK_NS1C_6thread17LinearCombinationIaLi1EiiLNS1H_9ScaleType4KindE0ELNS_15FloatRoundStyleE2EaEENS1_15EpilogueDefaultEEEEEvvEEEEvNT_6ParamsE)
        /*0014*/ 	.word	0x00000000


	//----- nvinfo : EIATTR_MIN_STACK_SIZE
	.align		4
.L_17:
        /*0018*/ 	.byte	0x04, 0x12
        /*001a*/ 	.short	(.L_19 - .L_18)
	.align		4
.L_18:
        /*001c*/ 	.word	index@(_ZN7cutlass13device_kernelINS_4gemm6kernel13GemmUniversalIN4cute5tupleIJiiiiEEENS1_10collective13CollectiveMmaINS1_34MainloopSm90TmaGmmaWarpSpecializedILi9ENS5_IJNS4_1CILi2EEENSA_ILi1EEESC_EEENS1_35KernelTmaWarpSpecializedCooperativeEEENS5_IJNSA_ILi256EEENSA_ILi128EEENSA_ILi64EEEEEEaNS5_IJlSC_lEEEaSK_NS4_8TiledMMAINS4_8MMA_AtomIJNS4_4SM904GMMA27MMA_64x128x32_S32S8S8_SS_TNEEEENS4_6LayoutISD_NS5_IJSC_NSA_ILi0EEESS_EEEEENS5_IJNS4_10UnderscoreESV_SV_EEEEENS4_13SM90_TMA_LOADENS4_14ComposedLayoutINS4_7SwizzleILi2ELi4ELi3EEENS4_18smem_ptr_flag_bitsILi8EEENSR_INS5_IJNSA_ILi8EEESI_EEENS5_IJSI_SC_EEEEEEEvNS4_8identityENS4_23SM90_TMA_LOAD_MULTICASTES18_vS19_EENS_8epilogue10collective6detail29Sm90TmaWarpSpecializedAdapterINS1D_15DefaultEpilogueIaSK_SK_NS1C_6thread17LinearCombinationIaLi1EiiLNS1H_9ScaleType4KindE0ELNS_15FloatRoundStyleE2EaEENS1_15EpilogueDefaultEEEEEvvEEEEvNT_6ParamsE)
        /*0020*/ 	.word	0x00000000
.L_19:


//--------------------- .nv.compat                --------------------------
	.section	.nv.compat,"",@"SHT_CUDA_COMPAT_INFO"
	.align	4
        /*0000*/ 	.byte	0x02, 0x09, 0x01, 0x00, 0x02, 0x02, 0x04, 0x00, 0x02, 0x05, 0x05, 0x00, 0x03, 0x07, 0x01, 0x01
        /*0010*/ 	.byte	0x02, 0x03, 0x01, 0x00, 0x02, 0x06, 0x01, 0x00, 0x04, 0x0b, 0x08, 0x00, 0x00, 0x00, 0x00, 0x00
        /*0020*/ 	.byte	0x00, 0x00, 0x00, 0x00


//--------------------- .nv.info._ZN7cutlass13device_kernelINS_4gemm6kernel13GemmUniversalIN4cute5tupleIJiiiiEEENS1_10collective13CollectiveMmaINS1_34MainloopSm90TmaGmmaWarpSpecializedILi9ENS5_IJNS4_1CILi2EEENSA_ILi1EEESC_EEENS1_35KernelTmaWarpSpecializedCooperativeEEENS5_IJNSA_ILi256EEENSA_ILi128EEENSA_ILi64EEEEEEaNS5_IJlSC_lEEEaSK_NS4_8TiledMMAINS4_8MMA_AtomIJNS4_4SM904GMMA27MMA_64x128x32_S32S8S8_SS_TNEEEENS4_6LayoutISD_NS5_IJSC_NSA_ILi0EEESS_EEEEENS5_IJNS4_10UnderscoreESV_SV_EEEEENS4_13SM90_TMA_LOADENS4_14ComposedLayoutINS4_7SwizzleILi2ELi4ELi3EEENS4_18smem_ptr_flag_bitsILi8EEENSR_INS5_IJNSA_ILi8EEESI_EEENS5_IJSI_SC_EEEEEEEvNS4_8identityENS4_23SM90_TMA_LOAD_MULTICASTES18_vS19_EENS_8epilogue10collective6detail29Sm90TmaWarpSpecializedAdapterINS1D_15DefaultEpilogueIaSK_SK_NS1C_6thread17LinearCombinationIaLi1EiiLNS1H_9ScaleType4KindE0ELNS_15FloatRoundStyleE2EaEENS1_15EpilogueDefaultEEEEEvvEEEEvNT_6ParamsE --------------------------
	.section	.nv.info._ZN7cutlass13device_kernelINS_4gemm6kernel13GemmUniversalIN4cute5tupleIJiiiiEEENS1_10collective13CollectiveMmaINS1_34MainloopSm90TmaGmmaWarpSpecializedILi9ENS5_IJNS4_1CILi2EEENSA_ILi1EEESC_EEENS1_35KernelTmaWarpSpecializedCooperativeEEENS5_IJNSA_ILi256EEENSA_ILi128EEENSA_ILi64EEEEEEaNS5_IJlSC_lEEEaSK_NS4_8TiledMMAINS4_8MMA_AtomIJNS4_4SM904GMMA27MMA_64x128x32_S32S8S8_SS_TNEEEENS4_6LayoutISD_NS5_IJSC_NSA_ILi0EEESS_EEEEENS5_IJNS4_10UnderscoreESV_SV_EEEEENS4_13SM90_TMA_LOADENS4_14ComposedLayoutINS4_7SwizzleILi2ELi4ELi3EEENS4_18smem_ptr_flag_bitsILi8EEENSR_INS5_IJNSA_ILi8EEESI_EEENS5_IJSI_SC_EEEEEEEvNS4_8identityENS4_23SM90_TMA_LOAD_MULTICASTES18_vS19_EENS_8epilogue10collective6detail29Sm90TmaWarpSpecializedAdapterINS1D_15DefaultEpilogueIaSK_SK_NS1C_6thread17LinearCombinationIaLi1EiiLNS1H_9ScaleType4KindE0ELNS_15FloatRoundStyleE2EaEENS1_15EpilogueDefaultEEEEEvvEEEEvNT_6ParamsE,"",@"SHT_CUDA_INFO"
	.sectionflags	@""
	.align	4


	//----- nvinfo : EIATTR_CUDA_API_VERSION
	.align		4
        /*0000*/ 	.byte	0x04, 0x37
        /*0002*/ 	.short	(.L_21 - .L_20)
.L_20:
        /*0004*/ 	.word	0x00000082


	//----- nvinfo : EIATTR_KPARAM_INFO
	.align		4
.L_21:
        /*0008*/ 	.byte	0x04, 0x17
        /*000a*/ 	.short	(.L_23 - .L_22)
.L_22:
        /*000c*/ 	.word	0x00000000
        /*0010*/ 	.short	0x0000
        /*0012*/ 	.short	0x0070
        /*0014*/ 	.byte	0x00, 0xf0, 0x01, 0x10


	//----- nvinfo : EIATTR_SPARSE_MMA_MASK
	.align		4
.L_23:
        /*0018*/ 	.byte	0x03, 0x50
        /*001a*/ 	.short	0x0000


	//----- nvinfo : EIATTR_MAXREG_COUNT
	.align		4
        /*001c*/ 	.byte	0x03, 0x1b
        /*001e*/ 	.short	0x00a8


	//----- nvinfo : EIATTR_NUM_BARRIERS
	.align		4
        /*0020*/ 	.byte	0x02, 0x4c
        /*0022*/ 	.byte	0x01
	.zero		1


	//----- nvinfo : EIATTR_EXTERNS
	.align		4
        /*0024*/ 	.byte	0x04, 0x0f
        /*0026*/ 	.short	(.L_25 - .L_24)


	//   ....[0]....
	.align		4
.L_24:
        /*0028*/ 	.word	index@(__assertfail)


	//----- nvinfo : EIATTR_MERCURY_ISA_VERSION
	.align		4
.L_25:
        /*002c*/ 	.byte	0x03, 0x5f
        /*002e*/ 	.short	0x0101


	//----- nvinfo : EIATTR_INT_WARP_WIDE_INSTR_OFFSETS
	.align		4
        /*0030*/ 	.byte	0x04, 0x31
        /*0032*/ 	.short	(.L_27 - .L_26)


	//   ....[0]....
.L_26:
        /*0034*/ 	.word	0x00000550


	//   ....[1]....
        /*0038*/ 	.word	0x00000580


	//   ....[2]....
        /*003c*/ 	.word	0x00000740


	//----- nvinfo : EIATTR_COOP_GROUP_MASK_REGIDS
	.align		4
.L_27:
        /*0040*/ 	.byte	0x04, 0x29
        /*0042*/ 	.short	(.L_29 - .L_28)


	//   ....[0]....
.L_28:
        /*0044*/ 	.word	0xffffffff


	//   ....[1]....
        /*0048*/ 	.word	0xffffffff


	//   ....[2]....
        /*004c*/ 	.word	0xffffffff


	//   ....[3]....
        /*0050*/ 	.word	0xffffffff


	//   ....[4]....
        /*0054*/ 	.word	0xffffffff


	//   ....[5]....
        /*0058*/ 	.word	0xffffffff


	//----- nvinfo : EIATTR_COOP_GROUP_INSTR_OFFSETS
	.align		4
.L_29:
        /*005c*/ 	.byte	0x04, 0x28
        /*005e*/ 	.short	(.L_31 - .L_30)


	//   ....[0]....
.L_30:
        /*0060*/ 	.word	0x00000060


	//   ....[1]....
        /*0064*/ 	.word	0x00000070


	//   ....[2]....
        /*0068*/ 	.word	0x00000130


	//   ....[3]....
        /*006c*/ 	.word	0x000003a0


	//   ....[4]....
        /*0070*/ 	.word	0x000008c0


	//   ....[5]....
        /*0074*/ 	.word	0x00001300


	//----- nvinfo : EIATTR_REG_RECONFIG
	.align		4
.L_31:
        /*0078*/ 	.byte	0x01, 0x54
	.zero		2


	//----- nvinfo : EIATTR_SYSCALL_OFFSETS
	.align		4
        /*007c*/ 	.byte	0x04, 0x46
        /*007e*/ 	.short	(.L_33 - .L_32)


	//   ....[0]....
.L_32:
        /*0080*/ 	.word	0x000014d0


	//----- nvinfo : EIATTR_MBARRIER_INSTR_OFFSETS
	.align		4
.L_33:
        /*0084*/ 	.byte	0x04, 0x39
        /*0086*/ 	.short	(.L_35 - .L_34)


	//   ....[0]....
.L_34:
        /*0088*/ 	.word	0x00000250
        /*008c*/ 	.word	0x000000ff
        /*0090*/ 	.word	0x00000000
        /*0094*/ 	.short	0x0100
        /*0096*/ 	.byte	0x08
	.zero		1


	//   ....[1]....
        /*0098*/ 	.word	0x00000260
        /*009c*/ 	.word	0x000000ff
        /*00a0*/ 	.word	0x00000048
        /*00a4*/ 	.short	0x0100
        /*00a6*/ 	.byte	0x08
	.zero		1


	//   ....[2]....
        /*00a8*/ 	.word	0x00000270
        /*00ac*/ 	.word	0x000000ff
        /*00b0*/ 	.word	0x00000008
        /*00b4*/ 	.short	0x0100
        /*00b6*/ 	.byte	0x08
	.zero		1


	//   ....[3]....
        /*00b8*/ 	.word	0x00000280
        /*00bc*/ 	.word	0x000000ff
        /*00c0*/ 	.word	0x00000050
        /*00c4*/ 	.short	0x0100
        /*00c6*/ 	.byte	0x08
	.zero		1


	//   ....[4]....
        /*00c8*/ 	.word	0x00000290
        /*00cc*/ 	.word	0x000000ff
        /*00d0*/ 	.word	0x00000010
        /*00d4*/ 	.short	0x0100
        /*00d6*/ 	.byte	0x08
	.zero		1


	//   ....[5]....
        /*00d8*/ 	.word	0x000002a0
        /*00dc*/ 	.word	0x000000ff
        /*00e0*/ 	.word	0x00000058
        /*00e4*/ 	.short	0x0100
        /*00e6*/ 	.byte	0x08
	.zero		1


	//   ....[6]....
        /*00e8*/ 	.word	0x000002b0
        /*00ec*/ 	.word	0x000000ff
        /*00f0*/ 	.word	0x00000018
        /*00f4*/ 	.short	0x0100
        /*00f6*/ 	.byte	0x08
	.zero		1


	//   ....[7]....
        /*00f8*/ 	.word	0x000002c0
        /*00fc*/ 	.word	0x000000ff
        /*0100*/ 	.word	0x00000060
        /*0104*/ 	.short	0x0100
        /*0106*/ 	.byte	0x08
	.zero		1


	//   ....[8]....
        /*0108*/ 	.word	0x000002d0
        /*010c*/ 	.word	0x000000ff
        /*0110*/ 	.word	0x00000020
        /*0114*/ 	.short	0x0100
        /*0116*/ 	.byte	0x08
	.zero		1


	//   ....[9]....
        /*0118*/ 	.word	0x000002e0
        /*011c*/ 	.word	0x000000ff
        /*0120*/ 	.word	0x00000068
        /*0124*/ 	.short	0x0100
        /*0126*/ 	.byte	0x08
	.zero		1


	//   ....[10]....
        /*0128*/ 	.word	0x000002f0
        /*012c*/ 	.word	0x000000ff
        /*0130*/ 	.word	0x00000028
        /*0134*/ 	.short	0x0100
        /*0136*/ 	.byte	0x08
	.zero		1


	//   ....[11]....
        /*0138*/ 	.word	0x00000300
        /*013c*/ 	.word	0x000000ff
        /*0140*/ 	.word	0x00000070
        /*0144*/ 	.short	0x0100
        /*0146*/ 	.byte	0x08
	.zero		1


	//   ....[12]....
        /*0148*/ 	.word	0x00000310
        /*014c*/ 	.word	0x000000ff
        /*0150*/ 	.word	0x00000030
        /*0154*/ 	.short	0x0100
        /*0156*/ 	.byte	0x08
	.zero		1


	//   ....[13]....
        /*0158*/ 	.word	0x00000320
        /*015c*/ 	.word	0x000000ff
        /*0160*/ 	.word	0x00000078
        /*0164*/ 	.short	0x0100
        /*0166*/ 	.byte	0x08
	.zero		1


	//   ....[14]....
        /*0168*/ 	.word	0x00000330
        /*016c*/ 	.word	0x000000ff
        /*0170*/ 	.word	0x00000038
        /*0174*/ 	.short	0x0100
        /*0176*/ 	.byte	0x08
	.zero		1


	//   ....[15]....
        /*0178*/ 	.word	0x00000340
        /*017c*/ 	.word	0x000000ff
        /*0180*/ 	.word	0x00000080
        /*0184*/ 	.short	0x0100
        /*0186*/ 	.byte	0x08
	.zero		1


	//   ....[16]....
        /*0188*/ 	.word	0x00000350
        /*018c*/ 	.word	0x000000ff
        /*0190*/ 	.word	0x00000040
        /*0194*/ 	.short	0x0100
        /*0196*/ 	.byte	0x08
	.zero		1


	//   ....[17]....
        /*0198*/ 	.word	0x00000360
        /*019c*/ 	.word	0x000000ff
        /*01a0*/ 	.word	0x00000088
        /*01a4*/ 	.short	0x0100
        /*01a6*/ 	.byte	0x08
	.zero		1


	//   ....[18]....
        /*01a8*/ 	.word	0x000007c0
        /*01ac*/ 	.word	0x000000ff
        /*01b0*/ 	.word	0x000000a0
        /*01b4*/ 	.short	0x0100
        /*01b6*/ 	.byte	0x06
	.zero		1


	//   ....[19]....
        /*01b8*/ 	.word	0x00000850
        /*01bc*/ 	.word	0x000000ff
        /*01c0*/ 	.word	0x000000a8
        /*01c4*/ 	.short	0x0100
        /*01c6*/ 	.byte	0x06
	.zero		1


	//   ....[20]....
        /*01c8*/ 	.word	0x000015a0
        /*01cc*/ 	.word	0x00000003
        /*01d0*/ 	.word	0x00000000
        /*01d4*/ 	.short	0x010a
        /*01d6*/ 	.byte	0x3f
	.zero		1


	//   ....[21]....
        /*01d8*/ 	.word	0x000015e0
        /*01dc*/ 	.word	0x00000003
        /*01e0*/ 	.word	0x00000000
        /*01e4*/ 	.short	0x010a
        /*01e6*/ 	.byte	0x3f
	.zero		1


	//   ....[22]....
        /*01e8*/ 	.word	0x00001960
        /*01ec*/ 	.word	0x00000005
        /*01f0*/ 	.word	0x00000000
        /*01f4*/ 	.short	0x010a
        /*01f6*/ 	.byte	0x3f
	.zero		1


	//   ....[23]....
        /*01f8*/ 	.word	0x000019a0
        /*01fc*/ 	.word	0x00000005
        /*0200*/ 	.word	0x00000000
        /*0204*/ 	.short	0x010a
        /*0206*/ 	.byte	0x3f
	.zero		1


	//   ....[24]....
        /*0208*/ 	.word	0x00001bc0
        /*020c*/ 	.word	0x00000005
        /*0210*/ 	.word	0x00000000
        /*0214*/ 	.short	0x0101
        /*0216*/ 	.byte	0x3f
	.zero		1


	//   ....[25]....
        /*0218*/ 	.word	0x00001de0
        /*021c*/ 	.word	0x00000003
        /*0220*/ 	.word	0x00000000
        /*0224*/ 	.short	0x0101
        /*0226*/ 	.byte	0x3f
	.zero		1


	//   ....[26]....
        /*0228*/ 	.word	0x00009430
        /*022c*/ 	.word	0x00000017
        /*0230*/ 	.word	0x00000048
        /*0234*/ 	.short	0x010a
        /*0236*/ 	.byte	0x3f
	.zero		1


	//   ....[27]....
        /*0238*/ 	.word	0x000097a0
        /*023c*/ 	.word	0x00000003
        /*0240*/ 	.word	0x000000a8
        /*0244*/ 	.short	0x0101
        /*0246*/ 	.byte	0x3f
	.zero		1


	//   ....[28]....
        /*0248*/ 	.word	0x00009f00
        /*024c*/ 	.word	0x00000007
        /*0250*/ 	.word	0x00000000
        /*0254*/ 	.short	0x010a
        /*0256*/ 	.byte	0x3f
	.zero		1


	//   ....[29]....
        /*0258*/ 	.word	0x00009f80
        /*025c*/ 	.word	0x00000008
        /*0260*/ 	.word	0x00000000
        /*0264*/ 	.short	0x010a
        /*0266*/ 	.byte	0x3f
	.zero		1


	//   ....[30]....
        /*0268*/ 	.word	0x0000a010
        /*026c*/ 	.word	0x00000009
        /*0270*/ 	.word	0x00000000
        /*0274*/ 	.short	0x010a
        /*0276*/ 	.byte	0x3f
	.zero		1


	//   ....[31]....
        /*0278*/ 	.word	0x0000a0a0
        /*027c*/ 	.word	0x00000008
        /*0280*/ 	.word	0x00000000
        /*0284*/ 	.short	0x010a
        /*0286*/ 	.byte	0x3f
	.zero		1


	//   ....[32]....
        /*0288*/ 	.word	0x0000a130
        /*028c*/ 	.word	0x00000009
        /*0290*/ 	.word	0x00000000
        /*0294*/ 	.short	0x010a
        /*0296*/ 	.byte	0x3f
	.zero		1


	//   ....[33]....
        /*0298*/ 	.word	0x0000a1c0
        /*029c*/ 	.word	0x00000008
        /*02a0*/ 	.word	0x00000000
        /*02a4*/ 	.short	0x010a
        /*02a6*/ 	.byte	0x3f
	.zero		1


	//   ....[34]....
        /*02a8*/ 	.word	0x0000a250
        /*02ac*/ 	.word	0x00000009
        /*02b0*/ 	.word	0x00000000
        /*02b4*/ 	.short	0x010a
        /*02b6*/ 	.byte	0x3f
	.zero		1


	//   ....[35]....
        /*02b8*/ 	.word	0x0000a2e0
        /*02bc*/ 	.word	0x00000006
        /*02c0*/ 	.word	0x00000000
        /*02c4*/ 	.short	0x010a
        /*02c6*/ 	.byte	0x3f
	.zero		1


	//   ....[36]....
        /*02c8*/ 	.word	0x0000a370
        /*02cc*/ 	.word	0x00000003
        /*02d0*/ 	.word	0x00000000
        /*02d4*/ 	.short	0x010a
        /*02d6*/ 	.byte	0x3f
	.zero		1


	//   ....[37]....
        /*02d8*/ 	.word	0x0000a3d0
        /*02dc*/ 	.word	0x00000003
        /*02e0*/ 	.word	0x00000000
        /*02e4*/ 	.short	0x010a
        /*02e6*/ 	.byte	0x3f
	.zero		1


	//   ....[38]....
        /*02e8*/ 	.word	0x0000a420
        /*02ec*/ 	.word	0x00000005
        /*02f0*/ 	.word	0x00000000
        /*02f4*/ 	.short	0x010a
        /*02f6*/ 	.byte	0x3f
	.zero		1


	//   ....[39]....
        /*02f8*/ 	.word	0x0000a4f0
        /*02fc*/ 	.word	0x00000017
        /*0300*/ 	.word	0x00000048
        /*0304*/ 	.short	0x010a
        /*0306*/ 	.byte	0x3f
	.zero		1


	//   ....[40]....
        /*0308*/ 	.word	0x0000a5c0
        /*030c*/ 	.word	0x00000007
        /*0310*/ 	.word	0x00000000
        /*0314*/ 	.short	0x010a
        /*0316*/ 	.byte	0x3f
	.zero		1


	//   ....[41]....
        /*0318*/ 	.word	0x0000a610
        /*031c*/ 	.word	0x00000008
        /*0320*/ 	.word	0x00000000
        /*0324*/ 	.short	0x010a
        /*0326*/ 	.byte	0x3f
	.zero		1


	//   ....[42]....
        /*0328*/ 	.word	0x0000a660
        /*032c*/ 	.word	0x00000009
        /*0330*/ 	.word	0x00000000
        /*0334*/ 	.short	0x010a
        /*0336*/ 	.byte	0x3f
	.zero		1


	//   ....[43]....
        /*0338*/ 	.word	0x0000a6b0
        /*033c*/ 	.word	0x00000008
        /*0340*/ 	.word	0x00000000
        /*0344*/ 	.short	0x010a
        /*0346*/ 	.byte	0x3f
	.zero		1


	//   ....[44]....
        /*0348*/ 	.word	0x0000a700
        /*034c*/ 	.word	0x00000009
        /*0350*/ 	.word	0x00000000
        /*0354*/ 	.short	0x010a
        /*0356*/ 	.byte	0x3f
	.zero		1


	//   ....[45]....
        /*0358*/ 	.word	0x0000a750
        /*035c*/ 	.word	0x00000008
        /*0360*/ 	.word	0x00000000
        /*0364*/ 	.short	0x010a
        /*0366*/ 	.byte	0x3f
	.zero		1


	//   ....[46]....
        /*0368*/ 	.word	0x0000a7a0
        /*036c*/ 	.word	0x00000009
        /*0370*/ 	.word	0x00000000
        /*0374*/ 	.short	0x010a
        /*0376*/ 	.byte	0x3f
	.zero		1


	//   ....[47]....
        /*0378*/ 	.word	0x0000a7f0
        /*037c*/ 	.word	0x00000006
        /*0380*/ 	.word	0x00000000
        /*0384*/ 	.short	0x010a
        /*0386*/ 	.byte	0x3f
	.zero		1


	//----- nvinfo : EIATTR_NUM_MBARRIERS
	.align		4
.L_35:
        /*0388*/ 	.byte	0x03, 0x38
        /*038a*/ 	.short	0x0014


	//----- nvinfo : EIATTR_EXIT_INSTR_OFFSETS
	.align		4
        /*038c*/ 	.byte	0x04, 0x1c
        /*038e*/ 	.short	(.L_37 - .L_36)


	//   ....[0]....
.L_36:
        /*0390*/ 	.word	0x00000a20


	//   ....[1]....
        /*0394*/ 	.word	0x00001240


	//   ....[2]....
        /*0398*/ 	.word	0x00008b30


	//   ....[3]....
        /*039c*/ 	.word	0x00009090


	//   ....[4]....
        /*03a0*/ 	.word	0x0000a3c0


	//----- nvinfo : EIATTR_MAX_THREADS
	.align		4
.L_37:
        /*03a4*/ 	.byte	0x04, 0x05
        /*03a6*/ 	.short	(.L_39 - .L_38)
.L_38:
        /*03a8*/ 	.word	0x00000180
        /*03ac*/ 	.word	0x00000001
        /*03b0*/ 	.word	0x00000001


	//----- nvinfo : EIATTR_CRS_STACK_SIZE
	.align		4
.L_39:
        /*03b4*/ 	.byte	0x04, 0x1e
        /*03b6*/ 	.short	(.L_41 - .L_40)
.L_40:
        /*03b8*/ 	.word	0x00000000


	//----- nvinfo : EIATTR_CBANK_PARAM_SIZE
	.align		4
.L_41:
        /*03bc*/ 	.byte	0x03, 0x19
        /*03be*/ 	.short	0x0470


	//----- nvinfo : EIATTR_PARAM_CBANK
	.align		4
        /*03c0*/ 	.byte	0x04, 0x0a
        /*03c2*/ 	.short	(.L_43 - .L_42)
	.align		4
.L_42:
        /*03c4*/ 	.word	index@(.nv.constant0._ZN7cutlass13device_kernelINS_4gemm6kernel13GemmUniversalIN4cute5tupleIJiiiiEEENS1_10collective13CollectiveMmaINS1_34MainloopSm90TmaGmmaWarpSpecializedILi9ENS5_IJNS4_1CILi2EEENSA_ILi1EEESC_EEENS1_35KernelTmaWarpSpecializedCooperativeEEENS5_IJNSA_ILi256EEENSA_ILi128EEENSA_ILi64EEEEEEaNS5_IJlSC_lEEEaSK_NS4_8TiledMMAINS4_8MMA_AtomIJNS4_4SM904GMMA27MMA_64x128x32_S32S8S8_SS_TNEEEENS4_6LayoutISD_NS5_IJSC_NSA_ILi0EEESS_EEEEENS5_IJNS4_10UnderscoreESV_SV_EEEEENS4_13SM90_TMA_LOADENS4_14ComposedLayoutINS4_7SwizzleILi2ELi4ELi3EEENS4_18smem_ptr_flag_bitsILi8EEENSR_INS5_IJNSA_ILi8EEESI_EEENS5_IJSI_SC_EEEEEEEvNS4_8identityENS4_23SM90_TMA_LOAD_MULTICASTES18_vS19_EENS_8epilogue10collective6detail29Sm90TmaWarpSpecializedAdapterINS1D_15DefaultEpilogueIaSK_SK_NS1C_6thread17LinearCombinationIaLi1EiiLNS1H_9ScaleType4KindE0ELNS_15FloatRoundStyleE2EaEENS1_15EpilogueDefaultEEEEEvvEEEEvNT_6ParamsE)
        /*03c8*/ 	.short	0x0210
        /*03ca*/ 	.short	0x0470


	//----- nvinfo : EIATTR_SW_WAR
	.align		4
.L_43:
        /*03cc*/ 	.byte	0x04, 0x36
        /*03ce*/ 	.short	(.L_45 - .L_44)
.L_44:
        /*03d0*/ 	.word	0x00000008
.L_45:


//--------------------- .nv.callgraph             --------------------------
	.section	.nv.callgraph,"",@"SHT_CUDA_CALLGRAPH"
	.align	4
	.sectionentsize	8
	.align		4
        /*0000*/ 	.word	0x00000000
	.align		4
        /*0004*/ 	.word	0xffffffff
	.align		4
        /*0008*/ 	.word	index@(_ZN7cutlass13device_kernelINS_4gemm6kernel13GemmUniversalIN4cute5tupleIJiiiiEEENS1_10collective13CollectiveMmaINS1_34MainloopSm90TmaGmmaWarpSpecializedILi9ENS5_IJNS4_1CILi2EEENSA_ILi1EEESC_EEENS1_35KernelTmaWarpSpecializedCooperativeEEENS5_IJNSA_ILi256EEENSA_ILi128EEENSA_ILi64EEEEEEaNS5_IJlSC_lEEEaSK_NS4_8TiledMMAINS4_8MMA_AtomIJNS4_4SM904GMMA27MMA_64x128x32_S32S8S8_SS_TNEEEENS4_6LayoutISD_NS5_IJSC_NSA_ILi0EEESS_EEEEENS5_IJNS4_10UnderscoreESV_SV_EEEEENS4_13SM90_TMA_LOADENS4_14ComposedLayoutINS4_7SwizzleILi2ELi4ELi3EEENS4_18smem_ptr_flag_bitsILi8EEENSR_INS5_IJNSA_ILi8EEESI_EEENS5_IJSI_SC_EEEEEEEvNS4_8identityENS4_23SM90_TMA_LOAD_MULTICASTES18_vS19_EENS_8epilogue10collective6detail29Sm90TmaWarpSpecializedAdapterINS1D_15DefaultEpilogueIaSK_SK_NS1C_6thread17LinearCombinationIaLi1EiiLNS1H_9ScaleType4KindE0ELNS_15FloatRoundStyleE2EaEENS1_15EpilogueDefaultEEEEEvvEEEEvNT_6ParamsE)
	.align		4
        /*000c*/ 	.word	index@(__assertfail)
	.align		4
        /*0010*/ 	.word	0x00000000
	.align		4
        /*0014*/ 	.word	0xfffffffe
	.align		4
        /*0018*/ 	.word	0x00000000
	.align		4
        /*001c*/ 	.word	0xfffffffd
	.align		4
        /*0020*/ 	.word	0x00000000
	.align		4
        /*0024*/ 	.word	0xfffffffc


//--------------------- .nv.constant4             --------------------------
	.section	.nv.constant4,"a",@progbits
	.align	8
	.align		8
.nv.constant4:
        /*0000*/ 	.dword	__assertfail
	.align		8
        /*0008*/ 	.dword	__unnamed_1
	.align		8
        /*0010*/ 	.dword	_ZN39_INTERNAL_f0a5c325_4_k_cu_6b64078d_68964cuda3std3__45__cpo5beginE
	.align		8
        /*0018*/ 	.dword	_ZN39_INTERNAL_f0a5c325_4_k_cu_6b64078d_68964cuda3std3__45__cpo3endE
	.align		8
        /*0020*/ 	.dword	_ZN39_INTERNAL_f0a5c325_4_k_cu_6b64078d_68964cuda3std3__45__cpo6cbeginE
	.align		8
        /*0028*/ 	.dword	_ZN39_INTERNAL_f0a5c325_4_k_cu_6b64078d_68964cuda3std3__45__cpo4cendE
	.align		8
        /*0030*/ 	.dword	_ZN39_INTERNAL_f0a5c325_4_k_cu_6b64078d_68964cuda3std3__441_GLOBAL__N__f0a5c325_4_k_cu_6b64078d_68966ignoreE
	.align		8
        /*0038*/ 	.dword	_ZN39_INTERNAL_f0a5c325_4_k_cu_6b64078d_68964cuda3std3__419piecewise_constructE
	.align		8
        /*0040*/ 	.dword	_ZN39_INTERNAL_f0a5c325_4_k_cu_6b64078d_68964cuda3std3__48in_placeE
	.align		8
        /*0048*/ 	.dword	_ZN39_INTERNAL_f0a5c325_4_k_cu_6b64078d_68964cuda3std6ranges3__45__cpo4swapE
	.align		8
        /*0050*/ 	.dword	_ZN39_INTERNAL_f0a5c325_4_k_cu_6b64078d_68964cuda3std6ranges3__45__cpo9iter_moveE
	.align		8
        /*0058*/ 	.dword	_ZN39_INTERNAL_f0a5c325_4_k_cu_6b64078d_68964cute7productE
	.align		8
        /*0060*/ 	.dword	_ZN39_INTERNAL_f0a5c325_4_k_cu_6b64078d_68964cute1_E
	.align		8
        /*0068*/ 	.dword	$str$22
	.align		8
        /*0070*/ 	.dword	$str$23


//--------------------- .text._ZN7cutlass13device_kernelINS_4gemm6kernel13GemmUniversalIN4cute5tupleIJiiiiEEENS1_10collective13CollectiveMmaINS1_34MainloopSm90TmaGmmaWarpSpecializedILi9ENS5_IJNS4_1CILi2EEENSA_ILi1EEESC_EEENS1_35KernelTmaWarpSpecializedCooperativeEEENS5_IJNSA_ILi256EEENSA_ILi128EEENSA_ILi64EEEEEEaNS5_IJlSC_lEEEaSK_NS4_8TiledMMAINS4_8MMA_AtomIJNS4_4SM904GMMA27MMA_64x128x32_S32S8S8_SS_TNEEEENS4_6LayoutISD_NS5_IJSC_NSA_ILi0EEESS_EEEEENS5_IJNS4_10UnderscoreESV_SV_EEEEENS4_13SM90_TMA_LOADENS4_14ComposedLayoutINS4_7SwizzleILi2ELi4ELi3EEENS4_18smem_ptr_flag_bitsILi8EEENSR_INS5_IJNSA_ILi8EEESI_EEENS5_IJSI_SC_EEEEEEEvNS4_8identityENS4_23SM90_TMA_LOAD_MULTICASTES18_vS19_EENS_8epilogue10collective6detail29Sm90TmaWarpSpecializedAdapterINS1D_15DefaultEpilogueIaSK_SK_NS1C_6thread17LinearCombinationIaLi1EiiLNS1H_9ScaleType4KindE0ELNS_15FloatRoundStyleE2EaEENS1_15EpilogueDefaultEEEEEvvEEEEvNT_6ParamsE --------------------------
	.section	.text._ZN7cutlass13device_kernelINS_4gemm6kernel13GemmUniversalIN4cute5tupleIJiiiiEEENS1_10collective13CollectiveMmaINS1_34MainloopSm90TmaGmmaWarpSpecializedILi9ENS5_IJNS4_1CILi2EEENSA_ILi1EEESC_EEENS1_35KernelTmaWarpSpecializedCooperativeEEENS5_IJNSA_ILi256EEENSA_ILi128EEENSA_ILi64EEEEEEaNS5_IJlSC_lEEEaSK_NS4_8TiledMMAINS4_8MMA_AtomIJNS4_4SM904GMMA27MMA_64x128x32_S32S8S8_SS_TNEEEENS4_6LayoutISD_NS5_IJSC_NSA_ILi0EEESS_EEEEENS5_IJNS4_10UnderscoreESV_SV_EEEEENS4_13SM90_TMA_LOADENS4_14ComposedLayoutINS4_7SwizzleILi2ELi4ELi3EEENS4_18smem_ptr_flag_bitsILi8EEENSR_INS5_IJNSA_ILi8EEESI_EEENS5_IJSI_SC_EEEEEEEvNS4_8identityENS4_23SM90_TMA_LOAD_MULTICASTES18_vS19_EENS_8epilogue10collective6detail29Sm90TmaWarpSpecializedAdapterINS1D_15DefaultEpilogueIaSK_SK_NS1C_6thread17LinearCombinationIaLi1EiiLNS1H_9ScaleType4KindE0ELNS_15FloatRoundStyleE2EaEENS1_15EpilogueDefaultEEEEEvvEEEEvNT_6ParamsE,"ax",@progbits
	.align	128
.text._ZN7cutlass13device_kernelINS_4gemm6kernel13GemmUniversalIN4cute5tupleIJiiiiEEENS1_10collective13CollectiveMmaINS1_34MainloopSm90TmaGmmaWarpSpecializedILi9ENS5_IJNS4_1CILi2EEENSA_ILi1EEESC_EEENS1_35KernelTmaWarpSpecializedCooperativeEEENS5_IJNSA_ILi256EEENSA_ILi128EEENSA_ILi64EEEEEEaNS5_IJlSC_lEEEaSK_NS4_8TiledMMAINS4_8MMA_AtomIJNS4_4SM904GMMA27MMA_64x128x32_S32S8S8_SS_TNEEEENS4_6LayoutISD_NS5_IJSC_NSA_ILi0EEESS_EEEEENS5_IJNS4_10UnderscoreESV_SV_EEEEENS4_13SM90_TMA_LOADENS4_14ComposedLayoutINS4_7SwizzleILi2ELi4ELi3EEENS4_18smem_ptr_flag_bitsILi8EEENSR_INS5_IJNSA_ILi8EEESI_EEENS5_IJSI_SC_EEEEEEEvNS4_8identityENS4_23SM90_TMA_LOAD_MULTICASTES18_vS19_EENS_8epilogue10collective6detail29Sm90TmaWarpSpecializedAdapterINS1D_15DefaultEpilogueIaSK_SK_NS1C_6thread17LinearCombinationIaLi1EiiLNS1H_9ScaleType4KindE0ELNS_15FloatRoundStyleE2EaEENS1_15EpilogueDefaultEEEEEvvEEEEvNT_6ParamsE:
        .type           _ZN7cutlass13device_kernelINS_4gemm6kernel13GemmUniversalIN4cute5tupleIJiiiiEEENS1_10collective13CollectiveMmaINS1_34MainloopSm90TmaGmmaWarpSpecializedILi9ENS5_IJNS4_1CILi2EEENSA_ILi1EEESC_EEENS1_35KernelTmaWarpSpecializedCooperativeEEENS5_IJNSA_ILi256EEENSA_ILi128EEENSA_ILi64EEEEEEaNS5_IJlSC_lEEEaSK_NS4_8TiledMMAINS4_8MMA_AtomIJNS4_4SM904GMMA27MMA_64x128x32_S32S8S8_SS_TNEEEENS4_6LayoutISD_NS5_IJSC_NSA_ILi0EEESS_EEEEENS5_IJNS4_10UnderscoreESV_SV_EEEEENS4_13SM90_TMA_LOADENS4_14ComposedLayoutINS4_7SwizzleILi2ELi4ELi3EEENS4_18smem_ptr_flag_bitsILi8EEENSR_INS5_IJNSA_ILi8EEESI_EEENS5_IJSI_SC_EEEEEEEvNS4_8identityENS4_23SM90_TMA_LOAD_MULTICASTES18_vS19_EENS_8epilogue10collective6detail29Sm90TmaWarpSpecializedAdapterINS1D_15DefaultEpilogueIaSK_SK_NS1C_6thread17LinearCombinationIaLi1EiiLNS1H_9ScaleType4KindE0ELNS_15FloatRoundStyleE2EaEENS1_15EpilogueDefaultEEEEEvvEEEEvNT_6ParamsE,@function
        .size           _ZN7cutlass13device_kernelINS_4gemm6kernel13GemmUniversalIN4cute5tupleIJiiiiEEENS1_10collective13CollectiveMmaINS1_34MainloopSm90TmaGmmaWarpSpecializedILi9ENS5_IJNS4_1CILi2EEENSA_ILi1EEESC_EEENS1_35KernelTmaWarpSpecializedCooperativeEEENS5_IJNSA_ILi256EEENSA_ILi128EEENSA_ILi64EEEEEEaNS5_IJlSC_lEEEaSK_NS4_8TiledMMAINS4_8MMA_AtomIJNS4_4SM904GMMA27MMA_64x128x32_S32S8S8_SS_TNEEEENS4_6LayoutISD_NS5_IJSC_NSA_ILi0EEESS_EEEEENS5_IJNS4_10UnderscoreESV_SV_EEEEENS4_13SM90_TMA_LOADENS4_14ComposedLayoutINS4_7SwizzleILi2ELi4ELi3EEENS4_18smem_ptr_flag_bitsILi8EEENSR_INS5_IJNSA_ILi8EEESI_EEENS5_IJSI_SC_EEEEEEEvNS4_8identityENS4_23SM90_TMA_LOAD_MULTICASTES18_vS19_EENS_8epilogue10collective6detail29Sm90TmaWarpSpecializedAdapterINS1D_15DefaultEpilogueIaSK_SK_NS1C_6thread17LinearCombinationIaLi1EiiLNS1H_9ScaleType4KindE0ELNS_15FloatRoundStyleE2EaEENS1_15EpilogueDefaultEEEEEvvEEEEvNT_6ParamsE,(.L_x_342 - _ZN7cutlass13device_kernelINS_4gemm6kernel13GemmUniversalIN4cute5tupleIJiiiiEEENS1_10collective13CollectiveMmaINS1_34MainloopSm90TmaGmmaWarpSpecializedILi9ENS5_IJNS4_1CILi2EEENSA_ILi1EEESC_EEENS1_35KernelTmaWarpSpecializedCooperativeEEENS5_IJNSA_ILi256EEENSA_ILi128EEENSA_ILi64EEEEEEaNS5_IJlSC_lEEEaSK_NS4_8TiledMMAINS4_8MMA_AtomIJNS4_4SM904GMMA27MMA_64x128x32_S32S8S8_SS_TNEEEENS4_6LayoutISD_NS5_IJSC_NSA_ILi0EEESS_EEEEENS5_IJNS4_10UnderscoreESV_SV_EEEEENS4_13SM90_TMA_LOADENS4_14ComposedLayoutINS4_7SwizzleILi2ELi4ELi3EEENS4_18smem_ptr_flag_bitsILi8EEENSR_INS5_IJNSA_ILi8EEESI_EEENS5_IJSI_SC_EEEEEEEvNS4_8identityENS4_23SM90_TMA_LOAD_MULTICASTES18_vS19_EENS_8epilogue10collective6detail29Sm90TmaWarpSpecializedAdapterINS1D_15DefaultEpilogueIaSK_SK_NS1C_6thread17LinearCombinationIaLi1EiiLNS1H_9ScaleType4KindE0ELNS_15FloatRoundStyleE2EaEENS1_15EpilogueDefaultEEEEEvvEEEEvNT_6ParamsE)
        .other          _ZN7cutlass13device_kernelINS_4gemm6kernel13GemmUniversalIN4cute5tupleIJiiiiEEENS1_10collective13CollectiveMmaINS1_34MainloopSm90TmaGmmaWarpSpecializedILi9ENS5_IJNS4_1CILi2EEENSA_ILi1EEESC_EEENS1_35KernelTmaWarpSpecializedCooperativeEEENS5_IJNSA_ILi256EEENSA_ILi128EEENSA_ILi64EEEEEEaNS5_IJlSC_lEEEaSK_NS4_8TiledMMAINS4_8MMA_AtomIJNS4_4SM904GMMA27MMA_64x128x32_S32S8S8_SS_TNEEEENS4_6LayoutISD_NS5_IJSC_NSA_ILi0EEESS_EEEEENS5_IJNS4_10UnderscoreESV_SV_EEEEENS4_13SM90_TMA_LOADENS4_14ComposedLayoutINS4_7SwizzleILi2ELi4ELi3EEENS4_18smem_ptr_flag_bitsILi8EEENSR_INS5_IJNSA_ILi8EEESI_EEENS5_IJSI_SC_EEEEEEEvNS4_8identityENS4_23SM90_TMA_LOAD_MULTICASTES18_vS19_EENS_8epilogue10collective6detail29Sm90TmaWarpSpecializedAdapterINS1D_15DefaultEpilogueIaSK_SK_NS1C_6thread17LinearCombinationIaLi1EiiLNS1H_9ScaleType4KindE0ELNS_15FloatRoundStyleE2EaEENS1_15EpilogueDefaultEEEEEvvEEEEvNT_6ParamsE,@"STO_CUDA_ENTRY STV_DEFAULT"
_ZN7cutlass13device_kernelINS_4gemm6kernel13GemmUniversalIN4cute5tupleIJiiiiEEENS1_10collective13CollectiveMmaINS1_34MainloopSm90TmaGmmaWarpSpecializedILi9ENS5_IJNS4_1CILi2EEENSA_ILi1EEESC_EEENS1_35KernelTmaWarpSpecializedCooperativeEEENS5_IJNSA_ILi256EEENSA_ILi128EEENSA_ILi64EEEEEEaNS5_IJlSC_lEEEaSK_NS4_8TiledMMAINS4_8MMA_AtomIJNS4_4SM904GMMA27MMA_64x128x32_S32S8S8_SS_TNEEEENS4_6LayoutISD_NS5_IJSC_NSA_ILi0EEESS_EEEEENS5_IJNS4_10UnderscoreESV_SV_EEEEENS4_13SM90_TMA_LOADENS4_14ComposedLayoutINS4_7SwizzleILi2ELi4ELi3EEENS4_18smem_ptr_flag_bitsILi8EEENSR_INS5_IJNSA_ILi8EEESI_EEENS5_IJSI_SC_EEEEEEEvNS4_8identityENS4_23SM90_TMA_LOAD_MULTICASTES18_vS19_EENS_8epilogue10collective6detail29Sm90TmaWarpSpecializedAdapterINS1D_15DefaultEpilogueIaSK_SK_NS1C_6thread17LinearCombinationIaLi1EiiLNS1H_9ScaleType4KindE0ELNS_15FloatRoundStyleE2EaEENS1_15EpilogueDefaultEEEEEvvEEEEvNT_6ParamsE:
[----:B------:R-:W0:Y:S01]  /*0000*/  LDC R1, c[0x0][0x28] ;  /* 0x00000a00ff017b82 */ /* 0x000e220000000800 */
[----:B------:R-:W1:Y:S01]  /*0010*/  S2R R18, SR_TID.X ;  /* 0x0000000000127919 */ /* 0x000e620000002100 */
[----:B------:R-:W-:Y:S01]  /*0020*/  ELECT P0, URZ, PT ;  /* 0x00000000003f782f */ /* 0x000fe20003800000 */
[----:B------:R-:W-:Y:S01]  /*0030*/  BSSY B0, `(.L_x_0) ;  /* 0x000000f000007945 */ /* 0x000fe20003800000 */
[--C-:B-1----:R-:W-:Y:S02]  /*0040*/  SHF.R.U32.HI R0, RZ, 0x5, R18.reuse ;  /* 0x00000005ff007819 */ /* 0x102fe40000011612 */
[----:B------:R-:W-:-:S03]  /*0050*/  SHF.R.U32.HI R3, RZ, 0x7, R18 ;  /* 0x00000007ff037819 */ /* 0x000fc60000011612 */
[----:B------:R-:W1:Y:S04]  /*0060*/  SHFL.IDX PT, R2, R0, RZ, 0x1f ;  /* 0x00001fff00027589 */ /* 0x000e6800000e0000 */
[----:B------:R2:W3:Y:S01]  /*0070*/  SHFL.IDX PT, R5, R3, RZ, 0x1f ;  /* 0x00001fff03057589 */ /* 0x0004e200000e0000 */
[----:B-1----:R-:W-:-:S13]  /*0080*/  ISETP.NE.OR P0, PT, R2, RZ, !P0 ;  /* 0x000000ff0200720c */ /* 0x002fda0004705670 */
[----:B0-23--:R-:W-:Y:S05]  /*0090*/  @P0 BRA `(.L_x_1) ;  /* 0x0000000000200947 */ /* 0x00dfea0003800000 */
[----:B------:R-:W-:Y:S02]  /*00a0*/  ULDC.64 UR4, c[0x0][0x198] ;  /* 0x0000660000047ab9 */ /* 0x000fe40000000a00 */
[----:B------:R-:W-:Y:S02]  /*00b0*/  UIADD3 UR6, UP0, UR4, 0xf0, URZ ;  /* 0x000000f004067890 */ /* 0x000fe4000ff1e03f */
[----:B------:R-:W-:Y:S02]  /*00c0*/  UIADD3 UR4, UP1, UR4, 0x1f0, URZ ;  /* 0x000001f004047890 */ /* 0x000fe4000ff3e03f */
[----:B------:R-:W-:Y:S02]  /*00d0*/  UIADD3.X UR7, URZ, UR5, URZ, UP0, !UPT ;  /* 0x000000053f077290 */ /* 0x000fe400087fe43f */
[----:B------:R-:W-:-:S07]  /*00e0*/  UIADD3.X UR5, URZ, UR5, URZ, UP1, !UPT ;  /* 0x000000053f057290 */ /* 0x000fce0008ffe43f */
[----:B------:R0:W-:Y:S02]  /*00f0*/  UTMACCTL.PF [UR6] ;  /* 0x00000000060079b9 */ /* 0x0001e40008040000 */
[----:B------:R0:W-:Y:S02]  /*0100*/  UTMACCTL.PF [UR4] ;  /* 0x00000000040079b9 */ /* 0x0001e40008040000 */
[----:B0-----:R-:W-:Y:S01]  /*0110*/  NOP ;  /* 0x0000000000007918 */ /* 0x001fe20000000000 */
.L_x_1:
[----:B------:R-:W-:Y:S05]  /*0120*/  BSYNC B0 ;  /* 0x0000000000007941 */ /* 0x000fea0003800000 */
.L_x_0:
[----:B------:R-:W0:Y:S02]  /*0130*/  SHFL.IDX PT, R3, R0, RZ, 0x1f ;  /* 0x00001fff00037589 */ /* 0x000e2400000e0000 */
[----:B0-----:R-:W-:-:S13]  /*0140*/  ISETP.NE.AND P0, PT, R3, RZ, PT ;  /* 0x000000ff0300720c */ /* 0x001fda0003f05270 */
[----:B------:R-:W-:Y:S05]  /*0150*/  @P0 BRA `(.L_x_2) ;  /* 0x00000000008c0947 */ /* 0x000fea0003800000 */
[----:B------:R-:W-:Y:S01]  /*0160*/  ELECT P0, URZ, PT ;  /* 0x00000000003f782f */ /* 0x000fe20003800000 */
[----:B------:R-:W-:-:S12]  /*0170*/  BSSY B0, `(.L_x_2) ;  /* 0x0000021000007945 */ /* 0x000fd80003800000 */
[----:B------:R-:W-:Y:S05]  /*0180*/  @!P0 BRA `(.L_x_3) ;  /* 0x00000000007c8947 */ /* 0x000fea0003800000 */
[----:B------:R-:W0:Y:S01]  /*0190*/  S2UR UR8, SR_CgaCtaId ;  /* 0x00000000000879c3 */ /* 0x000e220000008800 */
[----:B------:R-:W-:Y:S01]  /*01a0*/  UMOV UR4, 0x400 ;  /* 0x0000040000047882 */ /* 0x000fe20000000000 */
[----:B------:R-:W-:Y:S01]  /*01b0*/  UMOV UR5, 0x1 ;  /* 0x0000000100057882 */ /* 0x000fe20000000000 */
[----:B------:R-:W-:Y:S02]  /*01c0*/  UMOV UR6, 0x4 ;  /* 0x0000000400067882 */ /* 0x000fe40000000000 */
[----:B------:R-:W-:-:S04]  /*01d0*/  UIADD3 UR6, -UR6, 0x100000, URZ ;  /* 0x0010000006067890 */ /* 0x000fc8000fffe13f */
[----:B------:R-:W-:Y:S02]  /*01e0*/  USHF.L.U32 UR7, UR6, 0xb, URZ ;  /* 0x0000000b06077899 */ /* 0x000fe4000800063f */
[----:B------:R-:W-:Y:S02]  /*01f0*/  USHF.L.U32 UR6, UR6, 0x1, URZ ;  /* 0x0000000106067899 */ /* 0x000fe4000800063f */
[----:B0-----:R-:W-:Y:S02]  /*0200*/  ULEA UR8, UR8, UR4, 0x18 ;  /* 0x0000000408087291 */ /* 0x001fe4000f8ec03f */
[----:B------:R-:W-:-:S04]  /*0210*/  UIADD3 UR4, -UR5, 0x100000, URZ ;  /* 0x0010000005047890 */ /* 0x000fc8000fffe13f */
[----:B------:R-:W-:Y:S02]  /*0220*/  USHF.L.U32 UR5, UR4, 0xb, URZ ;  /* 0x0000000b04057899 */ /* 0x000fe4000800063f */
[----:B------:R-:W-:Y:S01]  /*0230*/  USHF.L.U32 UR4, UR4, 0x1, URZ ;  /* 0x0000000104047899 */ /* 0x000fe2000800063f */
[----:B------:R-:W0:Y:S11]  /*0240*/  FENCE.VIEW.ASYNC.S ;  /* 0x00000000000073c6 */ /* 0x000e360000000000 */
[----:B0-----:R0:W1:Y:S01]  /*0250*/  SYNCS.EXCH.64 URZ, [UR8], UR4 ;  /* 0x00000004083f75b2 */ /* 0x0010620008000100 */
[----:B------:R0:W2:Y:S01]  /*0260*/  SYNCS.EXCH.64 URZ, [UR8+0x48], UR6 ;  /* 0x00004806083f75b2 */ /* 0x0000a20008000100 */
[----:B------:R0:W3:Y:S01]  /*0270*/  SYNCS.EXCH.64 URZ, [UR8+0x8], UR4 ;  /* 0x00000804083f75b2 */ /* 0x0000e20008000100 */
[----:B------:R0:W4:Y:S01]  /*0280*/  SYNCS.EXCH.64 URZ, [UR8+0x50], UR6 ;  /* 0x00005006083f75b2 */ /* 0x0001220008000100 */
[----:B------:R0:W0:Y:S01]  /*0290*/  SYNCS.EXCH.64 URZ, [UR8+0x10], UR4 ;  /* 0x00001004083f75b2 */ /* 0x0000220008000100 */
        /* <DEDUP_REMOVED lines=13> */
[----:B------:R-:W-:Y:S01]  /*0370*/  NOP ;  /* 0x0000000000007918 */ /* 0x000fe20000000000 */
.L_x_3:
[----:B0-----:R-:W-:Y:S05]  /*0380*/  BSYNC B0 ;  /* 0x0000000000007941 */ /* 0x001fea0003800000 */
.L_x_2:
[----:B------:R-:W-:Y:S01]  /*0390*/  SHF.R.S32.HI R7, RZ, 0x1f, R18 ;  /* 0x0000001fff077819 */ /* 0x000fe20000011412 */
[----:B------:R-:W0:Y:S01]  /*03a0*/  SHFL.IDX PT, R0, R0, RZ, 0x1f ;  /* 0x00001fff00007589 */ /* 0x000e2200000e0000 */
[----:B------:R-:W5:Y:S01]  /*03b0*/  S2UR UR8, SR_CTAID.X ;  /* 0x00000000000879c3 */ /* 0x000f620000002500 */
[----:B------:R-:W-:Y:S02]  /*03c0*/  ELECT P0, URZ, PT ;  /* 0x00000000003f782f */ /* 0x000fe40003800000 */
[----:B------:R-:W-:Y:S01]  /*03d0*/  LEA.HI R7, R7, R18, RZ, 0x7 ;  /* 0x0000001207077211 */ /* 0x000fe200078f38ff */
[----:B------:R-:W1:Y:S01]  /*03e0*/  S2R R4, SR_CTAID.Y ;  /* 0x0000000000047919 */ /* 0x000e620000002600 */
[----:B------:R-:W-:Y:S01]  /*03f0*/  SHF.R.S32.HI R8, RZ, 0x1f, R3 ;  /* 0x0000001fff087819 */ /* 0x000fe20000011403 */
[----:B------:R-:W-:Y:S01]  /*0400*/  ULDC UR4, c[0x0][0x150] ;  /* 0x0000540000047ab9 */ /* 0x000fe20000000800 */
[----:B------:R-:W-:Y:S01]  /*0410*/  LOP3.LUT R7, R7, 0xffffff80, RZ, 0xc0, !PT ;  /* 0xffffff8007077812 */ /* 0x000fe200078ec0ff */
[----:B------:R-:W-:Y:S01]  /*0420*/  NOP ;  /* 0x0000000000007918 */ /* 0x000fe20000000000 */
[----:B------:R-:W-:Y:S01]  /*0430*/  LEA.HI R8, R8, R3, RZ, 0x2 ;  /* 0x0000000308087211 */ /* 0x000fe200078f10ff */
[----:B------:R-:W2:Y:S01]  /*0440*/  LDC R10, c[0x0][0x144] ;  /* 0x00005100ff0a7b82 */ /* 0x000ea20000000800 */
[----:B------:R-:W-:Y:S01]  /*0450*/  NOP ;  /* 0x0000000000007918 */ /* 0x000fe20000000000 */
[----:B------:R-:W-:Y:S01]  /*0460*/  IMAD.IADD R6, R18, 0x1, -R7 ;  /* 0x0000000112067824 */ /* 0x000fe200078e0a07 */
[----:B------:R-:W-:Y:S01]  /*0470*/  LOP3.LUT R8, R8, 0x3ffffffc, RZ, 0xc0, !PT ;  /* 0x3ffffffc08087812 */ /* 0x000fe200078ec0ff */
[----:B------:R-:W-:Y:S01]  /*0480*/  IMAD.MOV.U32 R23, RZ, RZ, 0x1 ;  /* 0x00000001ff177424 */ /* 0x000fe200078e00ff */
[----:B------:R-:W-:-:S02]  /*0490*/  ISETP.NE.AND P3, PT, R5, RZ, PT ;  /* 0x000000ff0500720c */ /* 0x000fc40003f65270 */
[----:B------:R-:W-:Y:S01]  /*04a0*/  SHF.R.S32.HI R7, RZ, 0x1f, R6 ;  /* 0x0000001fff077819 */ /* 0x000fe20000011406 */
[----:B------:R-:W-:Y:S01]  /*04b0*/  IMAD.IADD R8, R3, 0x1, -R8 ;  /* 0x0000000103087824 */ /* 0x000fe200078e0a08 */
[----:B------:R-:W3:Y:S02]  /*04c0*/  LDC R13, c[0x0][0x140] ;  /* 0x00005000ff0d7b82 */ /* 0x000ee40000000800 */
[----:B------:R-:W-:Y:S02]  /*04d0*/  LEA.HI R7, R7, R6, RZ, 0x3 ;  /* 0x0000000607077211 */ /* 0x000fe400078f18ff */
[----:B0-----:R-:W-:Y:S02]  /*04e0*/  ISETP.NE.OR P0, PT, R0, RZ, !P0 ;  /* 0x000000ff0000720c */ /* 0x001fe40004705670 */
[--C-:B------:R-:W-:Y:S02]  /*04f0*/  SHF.R.S32.HI R0, RZ, 0x3, R7.reuse ;  /* 0x00000003ff007819 */ /* 0x100fe40000011407 */
[----:B------:R-:W-:-:S02]  /*0500*/  SHF.R.S32.HI R7, RZ, 0x1f, R7 ;  /* 0x0000001fff077819 */ /* 0x000fc40000011407 */
[----:B-----5:R-:W-:Y:S02]  /*0510*/  I2FP.F32.U32 R9, UR8 ;  /* 0x0000000800097c45 */ /* 0x020fe40008201000 */
[----:B------:R-:W-:-:S03]  /*0520*/  LEA.HI R7, R7, R0, RZ, 0x2 ;  /* 0x0000000007077211 */ /* 0x000fc600078f10ff */
[----:B------:R-:W-:Y:S01]  /*0530*/  FMUL R9, R9, UR4 ;  /* 0x0000000409097c20 */ /* 0x000fe20008400000 */
[----:B------:R-:W-:Y:S01]  /*0540*/  LOP3.LUT R7, R7, 0xfffffffc, RZ, 0xc0, !PT ;  /* 0xfffffffc07077812 */ /* 0x000fe200078ec0ff */
[----:B------:R-:W-:Y:S01]  /*0550*/  VOTEU.ALL UP0, P0 ;  /* 0x00000000003f7886 */ /* 0x000fe20000000000 */
[----:B-1----:R-:W-:Y:S01]  /*0560*/  I2FP.F32.U32 R3, R4 ;  /* 0x0000000400037245 */ /* 0x002fe20000201000 */
[----:B------:R-:W-:Y:S01]  /*0570*/  ULDC UR4, c[0x0][0x154] ;  /* 0x0000550000047ab9 */ /* 0x000fe20000000800 */
[----:B------:R-:W-:Y:S01]  /*0580*/  VOTEU.ALL UP1, P0 ;  /* 0x00000000003f7886 */ /* 0x000fe20000020000 */
[----:B------:R-:W0:Y:S01]  /*0590*/  F2I.U32.TRUNC.NTZ R9, R9 ;  /* 0x0000000900097305 */ /* 0x000e22000020f000 */
[----:B------:R-:W-:Y:S01]  /*05a0*/  IMAD.IADD R7, R0, 0x1, -R7 ;  /* 0x0000000100077824 */ /* 0x000fe200078e0a07 */
[----:B------:R-:W1:Y:S01]  /*05b0*/  @!UP0 S2UR UR7, SR_CgaCtaId ;  /* 0x00000000000789c3 */ /* 0x000e620000008800 */
[----:B------:R-:W-:Y:S01]  /*05c0*/  FMUL R12, R3, UR4 ;  /* 0x00000004030c7c20 */ /* 0x000fe20008400000 */
[----:B------:R-:W-:Y:S01]  /*05d0*/  UMOV UR4, 0x20 ;  /* 0x0000002000047882 */ /* 0x000fe20000000000 */
[----:B------:R-:W-:Y:S01]  /*05e0*/  IMAD R8, R8, 0x4, R7 ;  /* 0x0000000408087824 */ /* 0x000fe200078e0207 */
[----:B------:R-:W-:Y:S01]  /*05f0*/  @!UP0 UMOV UR6, 0x400 ;  /* 0x0000040000068882 */ /* 0x000fe20000000000 */
[----:B------:R-:W-:-:S04]  /*0600*/  @!UP0 UIADD3 UR4, -UR4, 0x100000, URZ ;  /* 0x0010000004048890 */ /* 0x000fc8000fffe13f */
[----:B------:R-:W-:Y:S02]  /*0610*/  @!UP0 USHF.L.U32 UR5, UR4, 0xb, URZ ;  /* 0x0000000b04058899 */ /* 0x000fe4000800063f */
[----:B------:R-:W-:Y:S01]  /*0620*/  @!UP0 USHF.L.U32 UR4, UR4, 0x1, URZ ;  /* 0x0000000104048899 */ /* 0x000fe2000800063f */
[----:B---3--:R-:W-:Y:S01]  /*0630*/  ISETP.EQ.U32.AND P2, PT, R13, 0x1, PT ;  /* 0x000000010d00780c */ /* 0x008fe20003f42070 */
[----:B------:R-:W3:Y:S01]  /*0640*/  F2I.U32.TRUNC.NTZ R12, R12 ;  /* 0x0000000c000c7305 */ /* 0x000ee2000020f000 */
[----:B------:R-:W-:Y:S01]  /*0650*/  LEA.HI R0, R8, R8, RZ, 0x1 ;  /* 0x0000000808007211 */ /* 0x000fe200078f08ff */
[----:B------:R-:W5:Y:S03]  /*0660*/  LDC R7, c[0x0][0x148] ;  /* 0x00005200ff077b82 */ /* 0x000f660000000800 */
[----:B------:R-:W-:Y:S01]  /*0670*/  LOP3.LUT R11, R0, 0xfffffffe, RZ, 0xc0, !PT ;  /* 0xfffffffe000b7812 */ /* 0x000fe200078ec0ff */
[----:B0-----:R-:W-:Y:S01]  /*0680*/  IMAD.MOV R15, RZ, RZ, -R9 ;  /* 0x000000ffff0f7224 */ /* 0x001fe200078e0a09 */
[----:B------:R-:W-:-:S03]  /*0690*/  SHF.R.S32.HI R9, RZ, 0x1f, R2 ;  /* 0x0000001fff097819 */ /* 0x000fc60000011402 */
[----:B--2---:R-:W-:Y:S01]  /*06a0*/  IMAD R3, R10, R15, UR8 ;  /* 0x000000080a037e24 */ /* 0x004fe2000f8e020f */
[----:B------:R-:W-:Y:S01]  /*06b0*/  LEA.HI R9, R9, R2, RZ, 0x2 ;  /* 0x0000000209097211 */ /* 0x000fe200078f10ff */
[C---:B------:R-:W-:Y:S02]  /*06c0*/  IMAD.IADD R0, R8.reuse, 0x1, -R11 ;  /* 0x0000000108007824 */ /* 0x040fe400078e0a0b */
[----:B------:R-:W-:Y:S01]  /*06d0*/  IMAD.SHL.U32 R11, R8, 0x4, RZ ;  /* 0x00000004080b7824 */ /* 0x000fe200078e00ff */
[----:B------:R-:W-:Y:S01]  /*06e0*/  LOP3.LUT R9, R9, 0xfffffffc, RZ, 0xc0, !PT ;  /* 0xfffffffc09097812 */ /* 0x000fe200078ec0ff */
[----:B---3--:R-:W-:Y:S01]  /*06f0*/  IMAD.MOV R24, RZ, RZ, -R12 ;  /* 0x000000ffff187224 */ /* 0x008fe200078e0a0c */
[----:B------:R-:W-:Y:S01]  /*0700*/  ISETP.NE.AND P4, PT, R0, R3, PT ;  /* 0x000000030000720c */ /* 0x000fe20003f85270 */
[----:B-1----:R-:W-:Y:S01]  /*0710*/  @!UP0 ULEA UR6, UR7, UR6, 0x18 ;  /* 0x0000000607068291 */ /* 0x002fe2000f8ec03f */
[----:B------:R-:W-:Y:S01]  /*0720*/  LOP3.LUT R152, R8, 0xc, R11, 0x78, !PT ;  /* 0x0000000c08987812 */ /* 0x000fe200078e780b */
[----:B------:R-:W-:Y:S01]  /*0730*/  IMAD.IADD R0, R2, 0x1, -R9 ;  /* 0x0000000102007824 */ /* 0x000fe200078e0a09 */
[----:B------:R-:W-:Y:S01]  /*0740*/  VOTEU.ALL UP0, P0 ;  /* 0x00000000003f7886 */ /* 0x000fe20000000000 */
[----:B------:R-:W-:Y:S01]  /*0750*/  LOP3.LUT P0, RZ, R6, 0x7, RZ, 0xc0, !PT ;  /* 0x0000000706ff7812 */ /* 0x000fe2000780c0ff */
[----:B------:R-:W-:-:S02]  /*0760*/  VIADD R6, R5, 0xffffffff ;  /* 0xffffffff05067836 */ /* 0x000fc40000000000 */
[----:B------:R-:W-:Y:S01]  /*0770*/  ISETP.NE.AND P1, PT, R0, 0x3, PT ;  /* 0x000000030000780c */ /* 0x000fe20003f25270 */
[----:B-----5:R-:W-:Y:S01]  /*0780*/  IMAD R9, R7, R24, R4 ;  /* 0x0000001807097224 */ /* 0x020fe200078e0204 */
[----:B------:R-:W-:Y:S02]  /*0790*/  ISETP.LT.U32.AND P0, PT, R152, 0x2, !P0 ;  /* 0x000000029800780c */ /* 0x000fe40004701070 */
[----:B------:R-:W-:Y:S01]  /*07a0*/  ISETP.EQ.OR P1, PT, R0, RZ, !P1 ;  /* 0x000000ff0000720c */ /* 0x000fe20004f22670 */
[----:B------:R-:W0:Y:S02]  /*07b0*/  FENCE.VIEW.ASYNC.S ;  /* 0x00000000000073c6 */ /* 0x000e240000000000 */
[----:B0-----:R0:W1:Y:S01]  /*07c0*/  @!UP0 SYNCS.EXCH.64 URZ, [UR6+0xa0], UR4 ;  /* 0x0000a004063f85b2 */ /* 0x0010620008000100 */
[----:B------:R-:W-:Y:S02]  /*07d0*/  @P4 LEA.HI R2, R152, R152, RZ, 0x1 ;  /* 0x0000009898024211 */ /* 0x000fe400078f08ff */
[----:B------:R-:W-:-:S02]  /*07e0*/  ISETP.EQ.AND P1, PT, R5, RZ, P1 ;  /* 0x000000ff0500720c */ /* 0x000fc40000f22270 */
[----:B------:R-:W-:Y:S02]  /*07f0*/  @P4 SHF.R.S32.HI R2, RZ, 0x1, R2 ;  /* 0x00000001ff024819 */ /* 0x000fe40000011402 */
[----:B------:R-:W-:Y:S02]  /*0800*/  ISETP.GE.U32.AND P6, PT, R6, 0x2, PT ;  /* 0x000000020600780c */ /* 0x000fe40003fc6070 */
[----:B------:R-:W-:Y:S02]  /*0810*/  @P4 ISETP.NE.AND P5, PT, R2, R9, PT ;  /* 0x000000090200420c */ /* 0x000fe40003fa5270 */
[----:B------:R-:W-:Y:S02]  /*0820*/  SEL R2, RZ, 0x1, !P0 ;  /* 0x00000001ff027807 */ /* 0x000fe40004000000 */
[----:B------:R-:W-:Y:S02]  /*0830*/  @P4 SEL R23, RZ, 0x1, P5 ;  /* 0x00000001ff174807 */ /* 0x000fe40002800000 */
[----:B------:R-:W-:Y:S01]  /*0840*/  SEL R19, RZ, 0x1, !P1 ;  /* 0x00000001ff137807 */ /* 0x000fe20004800000 */
[----:B------:R0:W2:Y:S01]  /*0850*/  @!UP1 SYNCS.EXCH.64 URZ, [UR6+0xa8], UR4 ;  /* 0x0000a804063f95b2 */ /* 0x0000a20008000100 */
[----:B------:R-:W-:Y:S01]  /*0860*/  LOP3.LUT R23, R23, R2, RZ, 0xc0, !PT ;  /* 0x0000000217177212 */ /* 0x000fe200078ec0ff */
[----:B------:R-:W-:Y:S01]  /*0870*/  NOP ;  /* 0x0000000000007918 */ /* 0x000fe20000000000 */
[----:B------:R-:W-:Y:S01]  /*0880*/  SEL R19, R19, 0x2, P6 ;  /* 0x0000000213137807 */ /* 0x000fe20003000000 */
[----:B------:R-:W-:Y:S06]  /*0890*/  @!P2 BRA `(.L_x_4) ;  /* 0x000000000008a947 */ /* 0x000fec0003800000 */
[----:B-12-4-:R-:W-:Y:S01]  /*08a0*/  UCGABAR_ARV ;  /* 0x00000000000079c7 */ /* 0x016fe20008000000 */
[----:B------:R-:W-:Y:S05]  /*08b0*/  BRA `(.L_x_5) ;  /* 0x0000000000047947 */ /* 0x000fea0003800000 */
.L_x_4:
[----:B-12-4-:R-:W-:Y:S01]  /*08c0*/  NOP ;  /* 0x0000000000007918 */ /* 0x016fe20000000000 */
.L_x_5:
[----:B------:R-:W1:Y:S01]  /*08d0*/  LDC R2, c[0x0][0x65c] ;  /* 0x00019700ff027b82 */ /* 0x000e620000000800 */
[----:B------:R-:W-:Y:S02]  /*08e0*/  IMAD.U32 R8, RZ, RZ, UR8 ;  /* 0x00000008ff087e24 */ /* 0x000fe4000f8e00ff */
[----:B------:R-:W-:Y:S01]  /*08f0*/  IMAD.MOV.U32 R9, RZ, RZ, RZ ;  /* 0x000000ffff097224 */ /* 0x000fe200078e00ff */
[----:B-1----:R-:W-:-:S04]  /*0900*/  ISETP.NE.AND P1, PT, R2, 0x1, PT ;  /* 0x000000010200780c */ /* 0x002fc80003f25270 */
[----:B------:R-:W-:-:S09]  /*0910*/  P2R R5, PR, RZ, 0x2 ;  /* 0x00000002ff057803 */ /* 0x000fd20000000000 */
[----:B------:R-:W1:Y:S01]  /*0920*/  @P1 LDC R17, c[0x0][0x10] ;  /* 0x00000400ff111b82 */ /* 0x000e620000000800 */
[----:B------:R-:W-:Y:S02]  /*0930*/  @P1 IMAD.MOV.U32 R5, RZ, RZ, RZ ;  /* 0x000000ffff051224 */ /* 0x000fe400078e00ff */
[----:B------:R-:W-:-:S05]  /*0940*/  @P1 IMAD.MOV.U32 R13, RZ, RZ, RZ ;  /* 0x000000ffff0d1224 */ /* 0x000fca00078e00ff */
[----:B------:R-:W2:Y:S01]  /*0950*/  @!P1 LDC R11, c[0x0][0xc] ;  /* 0x00000300ff0b9b82 */ /* 0x000ea20000000800 */
[----:B-1----:R-:W-:-:S04]  /*0960*/  @P1 IMAD.WIDE.U32 R16, R17, UR8, R4 ;  /* 0x0000000811101c25 */ /* 0x002fc8000f8e0004 */
[----:B------:R-:W-:Y:S02]  /*0970*/  @P1 IMAD.IADD R17, R17, 0x1, R13 ;  /* 0x0000000111111824 */ /* 0x000fe400078e020d */
[----:B--2---:R-:W-:-:S04]  /*0980*/  @!P1 IMAD.WIDE.U32 R8, R4, R11, R8 ;  /* 0x0000000b04089225 */ /* 0x004fc800078e0008 */
[----:B------:R-:W-:Y:S02]  /*0990*/  @!P1 IMAD.MOV.U32 R16, RZ, RZ, R8 ;  /* 0x000000ffff109224 */ /* 0x000fe400078e0008 */
[----:B------:R-:W-:Y:S01]  /*09a0*/  @!P1 IMAD.MOV.U32 R17, RZ, RZ, R9 ;  /* 0x000000ffff119224 */ /* 0x000fe200078e0009 */
[----:B------:R-:W-:Y:S06]  /*09b0*/  @!P2 BRA `(.L_x_6) ;  /* 0x00000000000ca947 */ /* 0x000fec0003800000 */
[----:B------:R-:W-:Y:S01]  /*09c0*/  UCGABAR_WAIT ;  /* 0x0000000000007dc7 */ /* 0x000fe20008000000 */
[----:B------:R-:W-:Y:S01]  /*09d0*/  CCTL.IVALL ;  /* 0x00000000ff00798f */ /* 0x000fe20002000000 */
[----:B------:R-:W-:Y:S05]  /*09e0*/  BRA `(.L_x_7) ;  /* 0x0000000000047947 */ /* 0x000fea0003800000 */
.L_x_6:
[----:B------:R-:W-:Y:S06]  /*09f0*/  BAR.SYNC.DEFER_BLOCKING 0x0 ;  /* 0x0000000000007b1d */ /* 0x000fec0000010000 */
.L_x_7:
[----:B------:R-:W-:Y:S05]  /*0a00*/  @!P3 BRA `(.L_x_8) ;  /* 0x00000080004cb947 */ /* 0x000fea0003800000 */
[----:B------:R-:W-:-:S13]  /*0a10*/  ISETP.GT.U32.AND P0, PT, R6, 0x1, PT ;  /* 0x000000010600780c */ /* 0x000fda0003f04070 */
[----:B0-----:R-:W-:Y:S05]  /*0a20*/  @P0 EXIT ;  /* 0x000000000000094d */ /* 0x001fea0003800000 */
[----:B------:R-:W-:Y:S01]  /*0a30*/  ULDC.64 UR4, c[0x0][0x650] ;  /* 0x0001940000047ab9 */ /* 0x000fe20000000a00 */
[----:B------:R-:W-:Y:S01]  /*0a40*/  PRMT R0, RZ, 0x7610, R0 ;  /* 0x00007610ff007816 */ /* 0x000fe20000000000 */
[----:B------:R-:W-:Y:S01]  /*0a50*/  IMAD.MOV.U32 R154, RZ, RZ, -0x1 ;  /* 0xffffffffff9a7424 */ /* 0x000fe200078e00ff */
[----:B------:R-:W-:Y:S01]  /*0a60*/  ISETP.GE.U32.AND P0, PT, R16, UR4, PT ;  /* 0x0000000410007c0c */ /* 0x000fe2000bf06070 */
[----:B------:R-:W-:Y:S02]  /*0a70*/  IMAD.MOV.U32 R153, RZ, RZ, -0x1 ;  /* 0xffffffffff997424 */ /* 0x000fe400078e00ff */
[----:B------:R-:W-:Y:S01]  /*0a80*/  IMAD.MOV.U32 R22, RZ, RZ, -0x1 ;  /* 0xffffffffff167424 */ /* 0x000fe200078e00ff */
[----:B------:R-:W-:-:S13]  /*0a90*/  ISETP.GE.U32.AND.EX P0, PT, R17, UR5, PT, P0 ;  /* 0x0000000511007c0c */ /* 0x000fda000bf06100 */
[----:B------:R-:W-:Y:S05]  /*0aa0*/  @P0 BRA `(.L_x_9) ;  /* 0x00000004002c0947 */ /* 0x000fea0003800000 */
[----:B------:R-:W0:Y:S01]  /*0ab0*/  LDC.64 R20, c[0x0][0x628] ;  /* 0x00018a00ff147b82 */ /* 0x000e220000000a00 */
[----:B------:R-:W-:Y:S02]  /*0ac0*/  IMAD.MOV.U32 R8, RZ, RZ, R16 ;  /* 0x000000ffff087224 */ /* 0x000fe400078e0010 */
[----:B------:R-:W-:-:S05]  /*0ad0*/  IMAD.MOV.U32 R9, RZ, RZ, R17 ;  /* 0x000000ffff097224 */ /* 0x000fca00078e0011 */
[----:B------:R-:W1:Y:S08]  /*0ae0*/  LDC R0, c[0x0][0x630] ;  /* 0x00018c00ff007b82 */ /* 0x000e700000000800 */
[----:B------:R-:W2:Y:S01]  /*0af0*/  LDC.64 R26, c[0x0][0x620] ;  /* 0x00018800ff1a7b82 */ /* 0x000ea20000000a00 */
[----:B0-----:R-:W-:-:S04]  /*0b00*/  ISETP.NE.U32.AND P0, PT, R20, RZ, PT ;  /* 0x000000ff1400720c */ /* 0x001fc80003f05070 */
[----:B------:R-:W-:-:S13]  /*0b10*/  ISETP.NE.AND.EX P0, PT, R21, RZ, PT, P0 ;  /* 0x000000ff1500720c */ /* 0x000fda0003f05300 */
[----:B-12---:R-:W-:Y:S05]  /*0b20*/  @!P0 BRA `(.L_x_10) ;  /* 0x0000000000288947 */ /* 0x006fea0003800000 */
[----:B------:R-:W0:Y:S02]  /*0b30*/  LDC R13, c[0x0][0x634] ;  /* 0x00018d00ff0d7b82 */ /* 0x000e240000000800 */
[----:B0-----:R-:W-:-:S05]  /*0b40*/  IADD3 R13, P0, R16, R13, RZ ;  /* 0x0000000d100d7210 */ /* 0x001fca0007f1e0ff */
[----:B------:R-:W-:-:S04]  /*0b50*/  IMAD.X R15, RZ, RZ, R17, P0 ;  /* 0x000000ffff0f7224 */ /* 0x000fc800000e0611 */
[----:B------:R-:W-:-:S04]  /*0b60*/  IMAD.WIDE.U32 R8, R15, R20, RZ ;  /* 0x000000140f087225 */ /* 0x000fc800078e00ff */
[----:B------:R-:W-:-:S04]  /*0b70*/  IMAD.WIDE.U32 R10, P0, R13, R21, R8 ;  /* 0x000000150d0a7225 */ /* 0x000fc80007800008 */
[----:B------:R-:W-:-:S04]  /*0b80*/  IMAD.WIDE.U32 R8, R13, R20, RZ ;  /* 0x000000140d087225 */ /* 0x000fc800078e00ff */
[----:B------:R-:W-:Y:S01]  /*0b90*/  IMAD.X R13, RZ, RZ, RZ, P0 ;  /* 0x000000ffff0d7224 */ /* 0x000fe200000e06ff */
[----:B------:R-:W-:Y:S01]  /*0ba0*/  IADD3 RZ, P0, R9, R10, RZ ;  /* 0x0000000a09ff7210 */ /* 0x000fe20007f1e0ff */
[----:B------:R-:W-:-:S04]  /*0bb0*/  IMAD.MOV.U32 R12, RZ, RZ, R11 ;  /* 0x000000ffff0c7224 */ /* 0x000fc800078e000b */
[----:B------:R-:W-:-:S08]  /*0bc0*/  IMAD.WIDE.U32.X R8, R15, R21, R12, P0 ;  /* 0x000000150f087225 */ /* 0x000fd000000e040c */
.L_x_10:
[----:B------:R-:W0:Y:S01]  /*0bd0*/  LDC.64 R20, c[0x0][0x640] ;  /* 0x00019000ff147b82 */ /* 0x000e220000000a00 */
[--C-:B------:R-:W-:Y:S01]  /*0be0*/  SHF.R.U64 R28, R8, R0, R9.reuse ;  /* 0x00000000081c7219 */ /* 0x100fe20000001209 */
[----:B------:R-:W-:Y:S01]  /*0bf0*/  IMAD R30, R7, R24, R4 ;  /* 0x00000018071e7224 */ /* 0x000fe200078e0204 */
[----:B------:R-:W-:Y:S01]  /*0c00*/  SHF.R.U32.HI R0, RZ, R0, R9 ;  /* 0x00000000ff007219 */ /* 0x000fe20000011609 */
[----:B------:R-:W-:Y:S01]  /*0c10*/  IMAD.MOV.U32 R25, RZ, RZ, 0x1 ;  /* 0x00000001ff197424 */ /* 0x000fe200078e00ff */
[----:B------:R-:W-:-:S03]  /*0c20*/  IADD3 R5, P0, RZ, -R28, RZ ;  /* 0x8000001cff057210 */ /* 0x000fc60007f1e0ff */
[----:B------:R-:W1:Y:S02]  /*0c30*/  LDC R6, c[0x0][0x618] ;  /* 0x00018600ff067b82 */ /* 0x000e640000000800 */
[----:B------:R-:W-:-:S04]  /*0c40*/  IMAD.X R9, RZ, RZ, ~R0, P0 ;  /* 0x000000ffff097224 */ /* 0x000fc800000e0e00 */
[-C--:B------:R-:W-:Y:S02]  /*0c50*/  IMAD R0, R9, R26.reuse, RZ ;  /* 0x0000001a09007224 */ /* 0x080fe400078e02ff */
[----:B------:R-:W2:Y:S01]  /*0c60*/  LDC R11, c[0x0][0x608] ;  /* 0x00018200ff0b7b82 */ /* 0x000ea20000000800 */
[----:B------:R-:W-:-:S04]  /*0c70*/  IMAD.WIDE.U32 R8, R5, R26, R16 ;  /* 0x0000001a05087225 */ /* 0x000fc800078e0010 */
[----:B------:R-:W-:-:S03]  /*0c80*/  IMAD R5, R5, R27, R0 ;  /* 0x0000001b05057224 */ /* 0x000fc600078e0200 */
[----:B------:R-:W3:Y:S01]  /*0c90*/  LDC R12, c[0x0][0x658] ;  /* 0x00019600ff0c7b82 */ /* 0x000ee20000000800 */
[----:B0-----:R-:W-:Y:S01]  /*0ca0*/  ISETP.NE.U32.AND P0, PT, R20, RZ, PT ;  /* 0x000000ff1400720c */ /* 0x001fe20003f05070 */
[----:B------:R-:W-:Y:S02]  /*0cb0*/  IMAD.IADD R5, R9, 0x1, R5 ;  /* 0x0000000109057824 */ /* 0x000fe400078e0205 */
[----:B------:R-:W-:Y:S01]  /*0cc0*/  IMAD.MOV.U32 R9, RZ, RZ, -0x1 ;  /* 0xffffffffff097424 */ /* 0x000fe200078e00ff */
[----:B------:R-:W-:-:S03]  /*0cd0*/  ISETP.NE.AND.EX P0, PT, R21, RZ, PT, P0 ;  /* 0x000000ff1500720c */ /* 0x000fc60003f05300 */
[----:B------:R-:W0:Y:S01]  /*0ce0*/  LDC R15, c[0x0][0x600] ;  /* 0x00018000ff0f7b82 */ /* 0x000e220000000800 */
[-CC-:B-1----:R-:W-:Y:S02]  /*0cf0*/  SHF.R.U64 R13, R8, R6.reuse, R5.reuse ;  /* 0x00000006080d7219 */ /* 0x182fe40000001205 */
[----:B------:R-:W-:-:S05]  /*0d00*/  SHF.R.U32.HI R0, RZ, R6, R5 ;  /* 0x00000006ff007219 */ /* 0x000fca0000011605 */
[----:B------:R-:W1:Y:S01]  /*0d10*/  LDC R14, c[0x0][0x648] ;  /* 0x00019200ff0e7b82 */ /* 0x000e620000000800 */
[-CC-:B--2---:R-:W-:Y:S02]  /*0d20*/  SHF.R.U64 R27, R13, R11.reuse, R0.reuse ;  /* 0x0000000b0d1b7219 */ /* 0x184fe40000001200 */
[----:B------:R-:W-:-:S05]  /*0d30*/  SHF.R.U32.HI R5, RZ, R11, R0 ;  /* 0x0000000bff057219 */ /* 0x000fca0000011600 */
[----:B------:R-:W2:Y:S01]  /*0d40*/  LDC R22, c[0x0][0x638] ;  /* 0x00018e00ff167b82 */ /* 0x000ea20000000800 */
[-CC-:B---3--:R-:W-:Y:S02]  /*0d50*/  SHF.R.U64 R24, R27, R12.reuse, R5.reuse ;  /* 0x0000000c1b187219 */ /* 0x188fe40000001205 */
[-C--:B------:R-:W-:Y:S02]  /*0d60*/  SHF.L.U32 R0, R9, R12.reuse, RZ ;  /* 0x0000000c09007219 */ /* 0x080fe400000006ff */
[----:B------:R-:W-:Y:S01]  /*0d70*/  SHF.R.U32.HI R5, RZ, R12, R5 ;  /* 0x0000000cff057219 */ /* 0x000fe20000011605 */
[----:B------:R-:W-:Y:S01]  /*0d80*/  IMAD.MOV.U32 R4, RZ, RZ, R24 ;  /* 0x000000ffff047224 */ /* 0x000fe200078e0018 */
[----:B------:R-:W-:Y:S01]  /*0d90*/  LOP3.LUT R10, RZ, R0, RZ, 0x33, !PT ;  /* 0x00000000ff0a7212 */ /* 0x000fe200078e33ff */
[----:B------:R-:W3:Y:S01]  /*0da0*/  LDC R26, c[0x0][0x610] ;  /* 0x00018400ff1a7b82 */ /* 0x000ee20000000800 */
[----:B------:R-:W-:Y:S05]  /*0db0*/  @!P0 BRA `(.L_x_11) ;  /* 0x0000000000288947 */ /* 0x000fea0003800000 */
[----:B------:R-:W4:Y:S02]  /*0dc0*/  LDC R9, c[0x0][0x64c] ;  /* 0x00019300ff097b82 */ /* 0x000f240000000800 */
[----:B----4-:R-:W-:-:S05]  /*0dd0*/  IADD3 R9, P0, R24, R9, RZ ;  /* 0x0000000918097210 */ /* 0x010fca0007f1e0ff */
        /* <DEDUP_REMOVED lines=8> */
.L_x_11:
[----:B-1----:R-:W-:Y:S01]  /*0e60*/  SHF.R.U64 R4, R4, R14, R5 ;  /* 0x0000000e04047219 */ /* 0x002fe20000001205 */
[----:B0-----:R-:W-:Y:S01]  /*0e70*/  VIADD R6, R15, 0xffffffff ;  /* 0xffffffff0f067836 */ /* 0x001fe20000000000 */
[----:B------:R-:W-:Y:S02]  /*0e80*/  SHF.L.U32 R0, R25, R12, RZ ;  /* 0x0000000c19007219 */ /* 0x000fe400000006ff */
[----:B------:R-:W-:Y:S01]  /*0e90*/  LOP3.LUT R5, R27, R10, RZ, 0xc0, !PT ;  /* 0x0000000a1b057212 */ /* 0x000fe200078ec0ff */
[----:B------:R-:W-:Y:S01]  /*0ea0*/  IMAD.MOV R7, RZ, RZ, -R4 ;  /* 0x000000ffff077224 */ /* 0x000fe200078e0a04 */
[----:B------:R-:W-:Y:S02]  /*0eb0*/  SEL R3, R3, R30, !P1 ;  /* 0x0000001e03037207 */ /* 0x000fe40004800000 */
[----:B------:R-:W-:Y:S01]  /*0ec0*/  LOP3.LUT R6, R13, R6, RZ, 0xc0, !PT ;  /* 0x000000060d067212 */ /* 0x000fe200078ec0ff */
[----:B------:R-:W-:Y:S02]  /*0ed0*/  IMAD R4, R0, R4, R5 ;  /* 0x0000000400047224 */ /* 0x000fe400078e0205 */
[----:B--2---:R-:W-:-:S02]  /*0ee0*/  IMAD R0, R7, R22, R24 ;  /* 0x0000001607007224 */ /* 0x004fc400078e0218 */
[----:B---3--:R-:W-:Y:S02]  /*0ef0*/  IMAD R3, R4, R26, R3 ;  /* 0x0000001a04037224 */ /* 0x008fe400078e0203 */
[----:B------:R-:W-:Y:S02]  /*0f00*/  IMAD R154, R0, R15, R6 ;  /* 0x0000000f009a7224 */ /* 0x000fe400078e0206 */
[----:B------:R-:W-:Y:S02]  /*0f10*/  IMAD.MOV.U32 R4, RZ, RZ, 0x1 ;  /* 0x00000001ff047424 */ /* 0x000fe400078e00ff */
[----:B------:R-:W-:Y:S01]  /*0f20*/  IMAD.MOV.U32 R22, RZ, RZ, R28 ;  /* 0x000000ffff167224 */ /* 0x000fe200078e001c */
[----:B------:R-:W-:Y:S02]  /*0f30*/  SEL R153, R154, R3, !P1 ;  /* 0x000000039a997207 */ /* 0x000fe40004800000 */
[----:B------:R-:W-:Y:S02]  /*0f40*/  PRMT R0, R4, 0x7610, R0 ;  /* 0x0000761004007816 */ /* 0x000fe40000000000 */
[----:B------:R-:W-:-:S07]  /*0f50*/  SEL R154, R3, R154, !P1 ;  /* 0x0000009a039a7207 */ /* 0x000fce0004800000 */
.L_x_9:
[----:B------:R-:W-:-:S08]  /*0f60*/  NOP ;  /* 0x0000000000007918 */ /* 0x000fd00000000000 */
[----:B------:R-:W0:Y:S02]  /*0f70*/  USETMAXREG.TRY_ALLOC.CTAPOOL UP0, 0xe8 ;  /* 0x000000e8000079c8 */ /* 0x000e240008000600 */
[----:B0-----:R-:W-:-:S13]  /*0f80*/  PLOP3.LUT P0, PT, PT, PT, UP0, 0x80, 0x0 ;  /* 0x000000000000781c */ /* 0x001fda0003f0f008 */
[----:B------:R-:W-:Y:S05]  /*0f90*/  @!P0 BRA `(.L_x_9) ;  /* 0xfffffffc00f08947 */ /* 0x000fea000383ffff */
[----:B------:R-:W-:Y:S01]  /*0fa0*/  ULDC.64 UR4, c[0x0][0x598] ;  /* 0x0001660000047ab9 */ /* 0x000fe20000000a00 */
[----:B------:R-:W-:Y:S01]  /*0fb0*/  ULDC.64 UR36, c[0x0][0x208] ;  /* 0x0000820000247ab9 */ /* 0x000fe20000000a00 */
[----:B------:R-:W-:-:S04]  /*0fc0*/  ISETP.NE.U32.AND P0, PT, RZ, UR4, PT ;  /* 0x00000004ff007c0c */ /* 0x000fc8000bf05070 */
[----:B------:R-:W-:-:S13]  /*0fd0*/  ISETP.NE.AND.EX P0, PT, RZ, UR5, PT, P0 ;  /* 0x00000005ff007c0c */ /* 0x000fda000bf05300 */
[----:B------:R-:W-:Y:S05]  /*0fe0*/  @!P0 BRA `(.L_x_12) ;  /* 0x00000000001c8947 */ /* 0x000fea0003800000 */
[----:B------:R-:W0:Y:S02]  /*0ff0*/  LDC.64 R4, c[0x0][0x598] ;  /* 0x00016600ff047b82 */ /* 0x000e240000000a00 */
[----:B0-----:R-:W2:Y:S02]  /*1000*/  LDG.E.64 R4, desc[UR36][R4.64] ;  /* 0x0000002404047981 */ /* 0x001ea4000c1e1b00 */
[----:B--2---:R-:W-:-:S04]  /*1010*/  ISETP.NE.U32.AND P0, PT, R4, RZ, PT ;  /* 0x000000ff0400720c */ /* 0x004fc80003f05070 */
[----:B------:R-:W-:-:S13]  /*1020*/  ISETP.NE.AND.EX P0, PT, R5, RZ, PT, P0 ;  /* 0x000000ff0500720c */ /* 0x000fda0003f05300 */
[----:B------:R-:W-:Y:S05]  /*1030*/  @!P0 BRA `(.L_x_12) ;  /* 0x0000000000088947 */ /* 0x000fea0003800000 */
[----:B------:R0:W5:Y:S01]  /*1040*/  LD.E R155, desc[UR36][R4.64] ;  /* 0x00000024049b7980 */ /* 0x000162000c101900 */
[----:B------:R-:W-:Y:S05]  /*1050*/  BRA `(.L_x_13) ;  /* 0x0000000000247947 */ /* 0x000fea0003800000 */
.L_x_12:
[----:B------:R-:W-:Y:S02]  /*1060*/  ULDC.64 UR4, c[0x0][0x588] ;  /* 0x0001620000047ab9 */ /* 0x000fe40000000a00 */
[----:B------:R-:W-:-:S04]  /*1070*/  ISETP.NE.U32.AND P0, PT, RZ, UR4, PT ;  /* 0x00000004ff007c0c */ /* 0x000fc8000bf05070 */
[----:B------:R-:W-:-:S13]  /*1080*/  ISETP.NE.AND.EX P0, PT, RZ, UR5, PT, P0 ;  /* 0x00000005ff007c0c */ /* 0x000fda000bf05300 */
[----:B------:R-:W-:Y:S05]  /*1090*/  @!P0 BRA `(.L_x_14) ;  /* 0x00000000000c8947 */ /* 0x000fea0003800000 */
[----:B------:R-:W0:Y:S02]  /*10a0*/  LDC.64 R4, c[0x0][0x588] ;  /* 0x00016200ff047b82 */ /* 0x000e240000000a00 */
[----:B0-----:R1:W5:Y:S01]  /*10b0*/  LDG.E R155, desc[UR36][R4.64] ;  /* 0x00000024049b7981 */ /* 0x001362000c1e1900 */
[----:B------:R-:W-:Y:S05]  /*10c0*/  BRA `(.L_x_13) ;  /* 0x0000000000087947 */ /* 0x000fea0003800000 */
.L_x_14:
[----:B------:R-:W-:Y:S02]  /*10d0*/  ULDC UR4, c[0x0][0x580] ;  /* 0x0001600000047ab9 */ /* 0x000fe40000000800 */
[----:B------:R-:W-:-:S07]  /*10e0*/  IMAD.U32 R155, RZ, RZ, UR4 ;  /* 0x00000004ff9b7e24 */ /* 0x000fce000f8e00ff */
.L_x_13:
[----:B------:R-:W-:Y:S02]  /*10f0*/  ULDC.64 UR4, c[0x0][0x5a0] ;  /* 0x0001680000047ab9 */ /* 0x000fe40000000a00 */
[----:B------:R-:W-:-:S04]  /*1100*/  ISETP.NE.U32.AND P0, PT, RZ, UR4, PT ;  /* 0x00000004ff007c0c */ /* 0x000fc8000bf05070 */
[----:B------:R-:W-:-:S13]  /*1110*/  ISETP.NE.AND.EX P0, PT, RZ, UR5, PT, P0 ;  /* 0x00000005ff007c0c */ /* 0x000fda000bf05300 */
[----:B------:R-:W-:Y:S05]  /*1120*/  @!P0 BRA `(.L_x_15) ;  /* 0x00000000001c8947 */ /* 0x000fea0003800000 */
[----:B01----:R-:W0:Y:S02]  /*1130*/  LDC.64 R4, c[0x0][0x5a0] ;  /* 0x00016800ff047b82 */ /* 0x003e240000000a00 */
[----:B0-----:R-:W2:Y:S02]  /*1140*/  LDG.E.64 R4, desc[UR36][R4.64] ;  /* 0x0000002404047981 */ /* 0x001ea4000c1e1b00 */
[----:B--2---:R-:W-:-:S04]  /*1150*/  ISETP.NE.U32.AND P0, PT, R4, RZ, PT ;  /* 0x000000ff0400720c */ /* 0x004fc80003f05070 */
[----:B------:R-:W-:-:S13]  /*1160*/  ISETP.NE.AND.EX P0, PT, R5, RZ, PT, P0 ;  /* 0x000000ff0500720c */ /* 0x000fda0003f05300 */
[----:B------:R-:W-:Y:S05]  /*1170*/  @!P0 BRA `(.L_x_15) ;  /* 0x0000000000088947 */ /* 0x000fea0003800000 */
[----:B------:R0:W5:Y:S01]  /*1180*/  LD.E R156, desc[UR36][R4.64] ;  /* 0x00000024049c7980 */ /* 0x000162000c101900 */
[----:B------:R-:W-:Y:S05]  /*1190*/  BRA `(.L_x_16) ;  /* 0x0000000000247947 */ /* 0x000fea0003800000 */
.L_x_15:
[----:B------:R-:W-:Y:S02]  /*11a0*/  ULDC.64 UR4, c[0x0][0x590] ;  /* 0x0001640000047ab9 */ /* 0x000fe40000000a00 */
[----:B------:R-:W-:-:S04]  /*11b0*/  ISETP.NE.U32.AND P0, PT, RZ, UR4, PT ;  /* 0x00000004ff007c0c */ /* 0x000fc8000bf05070 */
[----:B------:R-:W-:-:S13]  /*11c0*/  ISETP.NE.AND.EX P0, PT, RZ, UR5, PT, P0 ;  /* 0x00000005ff007c0c */ /* 0x000fda000bf05300 */
[----:B------:R-:W-:Y:S05]  /*11d0*/  @!P0 BRA `(.L_x_17) ;  /* 0x00000000000c8947 */ /* 0x000fea0003800000 */
[----:B------:R-:W2:Y:S02]  /*11e0*/  LDC.64 R156, c[0x0][0x590] ;  /* 0x00016400ff9c7b82 */ /* 0x000ea40000000a00 */
[----:B--2---:R2:W5:Y:S01]  /*11f0*/  LDG.E R156, desc[UR36][R156.64] ;  /* 0x000000249c9c7981 */ /* 0x004562000c1e1900 */
[----:B------:R-:W-:Y:S05]  /*1200*/  BRA `(.L_x_16) ;  /* 0x0000000000087947 */ /* 0x000fea0003800000 */
.L_x_17:
[----:B------:R-:W-:Y:S02]  /*1210*/  ULDC UR4, c[0x0][0x584] ;  /* 0x0001610000047ab9 */ /* 0x000fe40000000800 */
[----:B------:R-:W-:-:S07]  /*1220*/  IMAD.U32 R156, RZ, RZ, UR4 ;  /* 0x00000004ff9c7e24 */ /* 0x000fce000f8e00ff */
.L_x_16:
[----:B------:R-:W-:-:S13]  /*1230*/  LOP3.LUT P0, RZ, R0, 0xff, RZ, 0xc0, !PT ;  /* 0x000000ff00ff7812 */ /* 0x000fda000780c0ff */
[----:B------:R-:W-:Y:S05]  /*1240*/  @!P0 EXIT ;  /* 0x000000000000894d */ /* 0x000fea0003800000 */
[----:B------:R-:W-:Y:S01]  /*1250*/  ULDC UR4, c[0x0][0x28c] ;  /* 0x0000a30000047ab9 */ /* 0x000fe20000000800 */
[----:B------:R-:W-:Y:S01]  /*1260*/  UMOV UR38, URZ ;  /* 0x0000003f00267c82 */ /* 0x000fe20008000000 */
[----:B------:R-:W-:Y:S01]  /*1270*/  UIADD3 UR4, UR4, 0x3f, URZ ;  /* 0x0000003f04047890 */ /* 0x000fe2000fffe03f */
[----:B------:R-:W-:-:S03]  /*1280*/  UMOV UR39, URZ ;  /* 0x0000003f00277c82 */ /* 0x000fc60008000000 */
[----:B------:R-:W-:-:S04]  /*1290*/  USHF.R.S32.HI UR5, URZ, 0x1f, UR4 ;  /* 0x0000001f3f057899 */ /* 0x000fc80008011404 */
[----:B------:R-:W-:-:S04]  /*12a0*/  ULEA.HI UR5, UR5, UR4, URZ, 0x6 ;  /* 0x0000000405057291 */ /* 0x000fc8000f8f303f */
[----:B------:R-:W-:-:S12]  /*12b0*/  USHF.R.S32.HI UR40, URZ, 0x6, UR5 ;  /* 0x000000063f287899 */ /* 0x000fd80008011405 */
.L_x_297:
[----:B------:R-:W-:Y:S01]  /*12c0*/  LOP3.LUT R0, R18, 0x80, RZ, 0xc0, !PT ;  /* 0x0000008012007812 */ /* 0x000fe200078ec0ff */
[----:B------:R-:W3:Y:S01]  /*12d0*/  S2UR UR7, SR_CgaCtaId ;  /* 0x00000000000779c3 */ /* 0x000ee20000008800 */
[----:B------:R-:W-:Y:S02]  /*12e0*/  UMOV UR6, 0x400 ;  /* 0x0000040000067882 */ /* 0x000fe40000000000 */
[----:B------:R-:W-:-:S06]  /*12f0*/  SHF.R.U32.HI R0, RZ, 0x7, R0 ;  /* 0x00000007ff007819 */ /* 0x000fcc0000011600 */
[----:B----4-:R-:W4:Y:S01]  /*1300*/  SHFL.IDX PT, R0, R0, RZ, 0x1f ;  /* 0x00001fff00007589 */ /* 0x010f2200000e0000 */
[----:B---3--:R-:W-:Y:S01]  /*1310*/  ULEA UR6, UR7, UR6, 0x18 ;  /* 0x0000000607067291 */ /* 0x008fe2000f8ec03f */
[----:B----4-:R-:W-:-:S13]  /*1320*/  R2UR UR4, R0 ;  /* 0x00000000000472ca */ /* 0x010fda00000e0000 */
[----:B------:R-:W-:-:S04]  /*1330*/  ULEA.HI UR5, UR4, UR4, URZ, 0x1 ;  /* 0x0000000404057291 */ /* 0x000fc8000f8f083f */
[----:B------:R-:W-:-:S04]  /*1340*/  ULOP3.LUT UR5, UR5, 0xffffe, URZ, 0xc0, !UPT ;  /* 0x000ffffe05057892 */ /* 0x000fc8000f8ec03f */
[----:B------:R-:W-:-:S03]  /*1350*/  UIADD3 UR5, UR4, -UR5, URZ ;  /* 0x8000000504057290 */ /* 0x000fc6000fffe03f */
[----:B------:R-:W-:Y:S01]  /*1360*/  ULDC UR4, c[0x0][0x28c] ;  /* 0x0000a30000047ab9 */ /* 0x000fe20000000800 */
[----:B------:R-:W-:Y:S01]  /*1370*/  ULEA UR5, UR5, UR6, 0xc ;  /* 0x0000000605057291 */ /* 0x000fe2000f8e603f */
[----:B------:R-:W-:-:S03]  /*1380*/  ISETP.LT.AND P0, PT, RZ, UR4, PT ;  /* 0x00000004ff007c0c */ /* 0x000fc6000bf01270 */
[----:B------:R-:W-:-:S04]  /*1390*/  UIADD3 UR5, UR5, 0x180, URZ ;  /* 0x0000018005057890 */ /* 0x000fc8000fffe03f */
[----:B------:R-:W-:-:S04]  /*13a0*/  USHF.R.U32.HI UR5, URZ, 0x4, UR5 ;  /* 0x000000043f057899 */ /* 0x000fc80008011605 */
[----:B------:R-:W-:-:S04]  /*13b0*/  ULOP3.LUT UR5, UR5, 0x3fff, URZ, 0xc0, !UPT ;  /* 0x00003fff05057892 */ /* 0x000fc8000f8ec03f */
[----:B------:R-:W-:Y:S01]  /*13c0*/  ULOP3.LUT UR41, UR5, 0x10000, URZ, 0xfc, !UPT ;  /* 0x0001000005297892 */ /* 0x000fe2000f8efc3f */
[----:B01----:R-:W-:Y:S11]  /*13d0*/  @P0 BRA `(.L_x_18) ;  /* 0x0000000000400947 */ /* 0x003ff60003800000 */
[----:B------:R-:W-:Y:S01]  /*13e0*/  MOV R0, 0x0 ;  /* 0x0000000000007802 */ /* 0x000fe20000000f00 */
[----:B------:R-:W-:Y:S01]  /*13f0*/  ULDC.64 UR4, c[0x4][0x68] ;  /* 0x01001a0000047ab9 */ /* 0x000fe20000000a00 */
[----:B------:R-:W-:Y:S01]  /*1400*/  ULDC.64 UR6, c[0x4][0x8] ;  /* 0x0100020000067ab9 */ /* 0x000fe20000000a00 */
[----:B01----:R-:W-:Y:S01]  /*1410*/  IMAD.U32 R4, RZ, RZ, UR4 ;  /* 0x00000004ff047e24 */ /* 0x003fe2000f8e00ff */
[----:B------:R0:W1:Y:S01]  /*1420*/  LDC.64 R14, c[0x4][R0] ;  /* 0x01000000000e7b82 */ /* 0x0000620000000a00 */
[----:B------:R-:W-:Y:S01]  /*1430*/  IMAD.U32 R5, RZ, RZ, UR5 ;  /* 0x00000005ff057e24 */ /* 0x000fe2000f8e00ff */
[----:B------:R-:W-:Y:S01]  /*1440*/  ULDC.64 UR4, c[0x4][0x70] ;  /* 0x01001c0000047ab9 */ /* 0x000fe20000000a00 */
[----:B------:R-:W-:Y:S02]  /*1450*/  IMAD.U32 R10, RZ, RZ, UR6 ;  /* 0x00000006ff0a7e24 */ /* 0x000fe4000f8e00ff */
[----:B------:R-:W-:Y:S02]  /*1460*/  IMAD.U32 R6, RZ, RZ, UR4 ;  /* 0x00000004ff067e24 */ /* 0x000fe4000f8e00ff */
[----:B------:R-:W-:-:S02]  /*1470*/  IMAD.U32 R7, RZ, RZ, UR5 ;  /* 0x00000005ff077e24 */ /* 0x000fc4000f8e00ff */
[----:B------:R-:W-:Y:S02]  /*1480*/  IMAD.U32 R11, RZ, RZ, UR7 ;  /* 0x00000007ff0b7e24 */ /* 0x000fe4000f8e00ff */
[----:B------:R-:W-:Y:S02]  /*1490*/  IMAD.MOV.U32 R8, RZ, RZ, 0x1e1 ;  /* 0x000001e1ff087424 */ /* 0x000fe400078e00ff */
[----:B------:R-:W-:Y:S02]  /*14a0*/  IMAD.MOV.U32 R12, RZ, RZ, 0x1 ;  /* 0x00000001ff0c7424 */ /* 0x000fe400078e00ff */
[----:B0-----:R-:W-:-:S07]  /*14b0*/  IMAD.MOV.U32 R13, RZ, RZ, RZ ;  /* 0x000000ffff0d7224 */ /* 0x001fce00078e00ff */
[----:B------:R-:W-:-:S07]  /*14c0*/  LEPC R20, `(.L_x_18) ;  /* 0x000000001014794e */ /* 0x000fce0000000000 */
[----:B-12--5:R-:W-:Y:S05]  /*14d0*/  CALL.ABS.NOINC R14 ;  /* 0x000000000e007343 */ /* 0x026fea0003c00000 */
.L_x_18:
[----:B------:R-:W-:-:S04]  /*14e0*/  LOP3.LUT R0, R19, 0x1, RZ, 0xfc, !PT ;  /* 0x0000000113007812 */ /* 0x000fc800078efcff */
[----:B------:R-:W-:-:S13]  /*14f0*/  ISETP.NE.AND P0, PT, R0, 0x3, PT ;  /* 0x000000030000780c */ /* 0x000fda0003f05270 */
[----:B------:R-:W-:Y:S05]  /*1500*/  @!P0 BRA `(.L_x_19) ;  /* 0x0000000000048947 */ /* 0x000fea0003800000 */
[----:B------:R-:W-:Y:S01]  /*1510*/  BPT.TRAP 0x1 ;  /* 0x000000040000795c */ /* 0x000fe20000300000 */
.L_x_19:
[----:B------:R-:W3:Y:S01]  /*1520*/  S2UR UR5, SR_CgaCtaId ;  /* 0x00000000000579c3 */ /* 0x000ee20000008800 */
[----:B------:R-:W-:Y:S01]  /*1530*/  UMOV UR4, 0x400 ;  /* 0x0000040000047882 */ /* 0x000fe20000000000 */
[----:B------:R-:W-:Y:S02]  /*1540*/  IMAD.U32 R0, RZ, RZ, UR38 ;  /* 0x00000026ff007e24 */ /* 0x000fe4000f8e00ff */
[----:B------:R-:W-:-:S03]  /*1550*/  IMAD.U32 R3, RZ, RZ, UR39 ;  /* 0x00000027ff037e24 */ /* 0x000fc6000f8e00ff */
[----:B------:R-:W-:Y:S01]  /*1560*/  SHF.L.U32 R0, R0, 0x1f, RZ ;  /* 0x0000001f00007819 */ /* 0x000fe200000006ff */
[----:B---3--:R-:W-:-:S06]  /*1570*/  ULEA UR4, UR5, UR4, 0x18 ;  /* 0x0000000405047291 */ /* 0x008fcc000f8ec03f */
[----:B------:R-:W-:-:S04]  /*1580*/  IMAD.U32 R6, RZ, RZ, UR4 ;  /* 0x00000004ff067e24 */ /* 0x000fc8000f8e00ff */
[----:B------:R-:W-:-:S04]  /*1590*/  IMAD R3, R3, 0x8, R6 ;  /* 0x0000000803037824 */ /* 0x000fc800078e0206 */
[----:B------:R3:W4:Y:S01]  /*15a0*/  SYNCS.PHASECHK.TRANS64.TRYWAIT P1, [R3+URZ], R0 ;  /* 0x00000000030075a7 */ /* 0x000722000802017f */
[----:B------:R-:W-:Y:S05]  /*15b0*/  @!P0 BRA `(.L_x_20) ;  /* 0x0000000000048947 */ /* 0x000fea0003800000 */
[----:B------:R-:W-:Y:S01]  /*15c0*/  BPT.TRAP 0x1 ;  /* 0x000000040000795c */ /* 0x000fe20000300000 */
.L_x_20:
[----:B----4-:R-:W-:Y:S05]  /*15d0*/  @P1 BRA `(.L_x_21) ;  /* 0x0000000000081947 */ /* 0x010fea0003800000 */
[----:B------:R-:W4:Y:S02]  /*15e0*/  SYNCS.PHASECHK.TRANS64.TRYWAIT P1, [R3+URZ], R0 ;  /* 0x00000000030075a7 */ /* 0x000f24000802017f */
[----:B----4-:R-:W-:Y:S05]  /*15f0*/  @!P1 BRA `(.L_x_22) ;  /* 0x0000008c00749947 */ /* 0x010fea0003800000 */
.L_x_21:
[----:B------:R-:W-:-:S04]  /*1600*/  UISETP.LT.AND UP0, UPT, UR40, 0x1, UPT ;  /* 0x000000012800788c */ /* 0x000fc8000bf01270 */
[----:B------:R-:W-:-:S06]  /*1610*/  USEL UR4, UR40, 0x1, UP0 ;  /* 0x0000000128047887 */ /* 0x000fcc0008000000 */
[----:B---34-:R-:W-:Y:S01]  /*1620*/  IMAD.U32 R0, RZ, RZ, UR4 ;  /* 0x00000004ff007e24 */ /* 0x018fe2000f8e00ff */
[----:B------:R-:W-:Y:S05]  /*1630*/  WARPSYNC.ALL ;  /* 0x0000000000007948 */ /* 0x000fea0003800000 */
[----:B------:R-:W-:-:S04]  /*1640*/  IADD3 R0, -R0, UR40, RZ ;  /* 0x0000002800007c10 */ /* 0x000fc8000fffe1ff */
[----:B------:R-:W-:Y:S02]  /*1650*/  ISETP.GE.AND P1, PT, R0, 0x1, PT ;  /* 0x000000010000780c */ /* 0x000fe40003f26270 */
[----:B------:R-:W-:Y:S01]  /*1660*/  R2UR UR4, R6 ;  /* 0x00000000060472ca */ /* 0x000fe200000e0000 */
[----:B------:R-:W-:Y:S01]  /*1670*/  ULEA UR5, UR39, UR41, 0xa ;  /* 0x0000002927057291 */ /* 0x000fe2000f8e503f */
[----:B------:R-:W-:Y:S01]  /*1680*/  WARPGROUP.ARRIVE ;  /* 0x00000000000079c5 */ /* 0x000fe20000000000 */
[----:B------:R-:W-:Y:S01]  /*1690*/  UMOV UR9, 0x80000020 ;  /* 0x8000002000097882 */ /* 0x000fe20000000000 */
[----:B------:R-:W-:-:S04]  /*16a0*/  UMOV UR11, 0x80000020 ;  /* 0x80000020000b7882 */ /* 0x000fc80000000000 */
[----:B------:R-:W-:-:S05]  /*16b0*/  UMOV UR8, UR5 ;  /* 0x0000000500087c82 */ /* 0x000fca0008000000 */
[----:B------:R-:W-:-:S04]  /*16c0*/  UIADD3 UR4, UR4, 0x24180, URZ ;  /* 0x0002418004047890 */ /* 0x000fc8000fffe03f */
[----:B------:R-:W-:-:S04]  /*16d0*/  USHF.R.U32.HI UR4, URZ, 0x4, UR4 ;  /* 0x000000043f047899 */ /* 0x000fc80008011604 */
[----:B------:R-:W-:-:S04]  /*16e0*/  ULOP3.LUT UR4, UR4, 0x3fff, URZ, 0xc0, !UPT ;  /* 0x00003fff04047892 */ /* 0x000fc8000f8ec03f */
[----:B------:R-:W-:-:S04]  /*16f0*/  ULOP3.LUT UR4, UR4, 0x10000, URZ, 0xfc, !UPT ;  /* 0x0001000004047892 */ /* 0x000fc8000f8efc3f */
[----:B------:R-:W-:-:S07]  /*1700*/  ULEA UR6, UR39, UR4, 0x9 ;  /* 0x0000000427067291 */ /* 0x000fce000f8e483f */
[----:B------:R-:W-:Y:S02]  /*1710*/  UMOV UR10, UR6 ;  /* 0x00000006000a7c82 */ /* 0x000fe40008000000 */
[----:B------:R-:W-:Y:S01]  /*1720*/  IGMMA.64x128x32.S8.S8 R88, gdesc[UR8], RZ, !UPT, gsb0 ;  /* 0x03600000085879f1 */ /* 0x000fe2000c0410ff */
[----:B------:R-:W-:Y:S01]  /*1730*/  UIADD3 UR8, UR5, 0x200, URZ ;  /* 0x0000020005087890 */ /* 0x000fe2000fffe03f */
[----:B------:R-:W-:Y:S01]  /*1740*/  UMOV UR9, 0x80000020 ;  /* 0x8000002000097882 */ /* 0x000fe20000000000 */
[----:B------:R-:W-:Y:S02]  /*1750*/  WARPGROUP.DEPBAR.LE gsb0, 0x0 ;  /* 0x00008000000079c5 */ /* 0x000fe40000010000 */
[----:B------:R-:W-:-:S06]  /*1760*/  WARPGROUP.ARRIVE ;  /* 0x00000000000079c5 */ /* 0x000fcc0000000000 */
[----:B------:R-:W-:Y:S01]  /*1770*/  IGMMA.64x128x32.S8.S8 R24, gdesc[UR8], RZ, !UPT, gsb0 ;  /* 0x03600000081879f1 */ /* 0x000fe2000c0410ff */
[----:B------:R-:W-:Y:S02]  /*1780*/  UIADD3 UR8, UR5, 0x2, URZ ;  /* 0x0000000205087890 */ /* 0x000fe4000fffe03f */
[----:B------:R-:W-:Y:S01]  /*1790*/  UIADD3 UR10, UR6, 0x2, URZ ;  /* 0x00000002060a7890 */ /* 0x000fe2000fffe03f */
[----:B------:R-:W-:Y:S01]  /*17a0*/  UMOV UR9, 0x80000020 ;  /* 0x8000002000097882 */ /* 0x000fe20000000000 */
[----:B------:R-:W-:Y:S01]  /*17b0*/  UMOV UR11, 0x80000020 ;  /* 0x80000020000b7882 */ /* 0x000fe20000000000 */
[----:B------:R-:W-:Y:S02]  /*17c0*/  WARPGROUP.DEPBAR.LE gsb0, 0x0 ;  /* 0x00008000000079c5 */ /* 0x000fe40000010000 */
[----:B------:R-:W-:-:S06]  /*17d0*/  WARPGROUP.ARRIVE ;  /* 0x00000000000079c5 */ /* 0x000fcc0000000000 */
[----:B------:R-:W-:Y:S01]  /*17e0*/  IGMMA.64x128x32.S8.S8 R88, gdesc[UR8], R88, gsb0 ;  /* 0x03600000085879f1 */ /* 0x000fe20008041058 */
[----:B------:R-:W-:Y:S01]  /*17f0*/  UIADD3 UR8, UR5, 0x202, URZ ;  /* 0x0000020205087890 */ /* 0x000fe2000fffe03f */
[----:B------:R-:W-:Y:S01]  /*1800*/  UMOV UR9, 0x80000020 ;  /* 0x8000002000097882 */ /* 0x000fe20000000000 */
[----:B------:R-:W-:Y:S02]  /*1810*/  WARPGROUP.DEPBAR.LE gsb0, 0x0 ;  /* 0x00008000000079c5 */ /* 0x000fe40000010000 */
[----:B------:R-:W-:-:S06]  /*1820*/  WARPGROUP.ARRIVE ;  /* 0x00000000000079c5 */ /* 0x000fcc0000000000 */
[----:B------:R-:W-:Y:S03]  /*1830*/  IGMMA.64x128x32.S8.S8 R24, gdesc[UR8], R24, gsb0 ;  /* 0x03600000081879f1 */ /* 0x000fe60008041018 */
[----:B------:R-:W-:Y:S02]  /*1840*/  WARPGROUP.DEPBAR.LE gsb0, 0x0 ;  /* 0x00008000000079c5 */ /* 0x000fe40000010000 */
[----:B------:R-:W-:Y:S05]  /*1850*/  @!P1 BRA `(.L_x_23) ;  /* 0x0000000400149947 */ /* 0x000fea0003800000 */
[----:B------:R-:W-:Y:S02]  /*1860*/  UIADD3 UR5, UR39, 0x1, URZ ;  /* 0x0000000127057890 */ /* 0x000fe4000fffe03f */
[----:B------:R-:W-:Y:S02]  /*1870*/  IMAD.U32 R3, RZ, RZ, UR39 ;  /* 0x00000027ff037e24 */ /* 0x000fe4000f8e00ff */
[----:B------:R-:W-:-:S04]  /*1880*/  UISETP.NE.AND UP0, UPT, UR5, 0x9, UPT ;  /* 0x000000090500788c */ /* 0x000fc8000bf05270 */
[----:B------:R-:W-:Y:S02]  /*1890*/  USEL UR6, URZ, 0x1, UP0 ;  /* 0x000000013f067887 */ /* 0x000fe40008000000 */
[----:B------:R-:W-:Y:S02]  /*18a0*/  USEL UR5, UR5, URZ, UP0 ;  /* 0x0000003f05057287 */ /* 0x000fe40008000000 */
[----:B------:R-:W-:-:S06]  /*18b0*/  ULOP3.LUT UR6, UR38, UR6, URZ, 0x3c, !UPT ;  /* 0x0000000626067292 */ /* 0x000fcc000f8e3c3f */
[----:B------:R-:W-:-:S07]  /*18c0*/  IMAD.U32 R7, RZ, RZ, UR6 ;  /* 0x00000006ff077e24 */ /* 0x000fce000f8e00ff */
.L_x_30:
[----:B------:R-:W-:Y:S05]  /*18d0*/  @!P0 BRA `(.L_x_24) ;  /* 0x0000000000048947 */ /* 0x000fea0003800000 */
[----:B------:R-:W-:Y:S01]  /*18e0*/  BPT.TRAP 0x1 ;  /* 0x000000040000795c */ /* 0x000fe20000300000 */
.L_x_24:
[----:B------:R-:W3:Y:S01]  /*18f0*/  S2UR UR7, SR_CgaCtaId ;  /* 0x00000000000779c3 */ /* 0x000ee20000008800 */
[----:B------:R-:W-:Y:S01]  /*1900*/  UMOV UR6, 0x400 ;  /* 0x0000040000067882 */ /* 0x000fe20000000000 */
[----:B01----:R-:W-:Y:S01]  /*1910*/  IMAD.U32 R5, RZ, RZ, UR5 ;  /* 0x00000005ff057e24 */ /* 0x003fe2000f8e00ff */
[----:B------:R-:W-:Y:S01]  /*1920*/  SHF.L.U32 R4, R7, 0x1f, RZ ;  /* 0x0000001f07047819 */ /* 0x000fe200000006ff */
[----:B---3--:R-:W-:-:S06]  /*1930*/  ULEA UR6, UR7, UR6, 0x18 ;  /* 0x0000000607067291 */ /* 0x008fcc000f8ec03f */
[----:B------:R-:W-:-:S04]  /*1940*/  IMAD.U32 R6, RZ, RZ, UR6 ;  /* 0x00000006ff067e24 */ /* 0x000fc8000f8e00ff */
[----:B------:R-:W-:-:S04]  /*1950*/  IMAD R5, R5, 0x8, R6 ;  /* 0x0000000805057824 */ /* 0x000fc800078e0206 */
[----:B------:R0:W1:Y:S01]  /*1960*/  SYNCS.PHASECHK.TRANS64.TRYWAIT P1, [R5+URZ], R4 ;  /* 0x00000004050075a7 */ /* 0x000062000802017f */
[----:B------:R-:W-:Y:S05]  /*1970*/  @!P0 BRA `(.L_x_25) ;  /* 0x0000000000048947 */ /* 0x000fea0003800000 */
[----:B------:R-:W-:Y:S01]  /*1980*/  BPT.TRAP 0x1 ;  /* 0x000000040000795c */ /* 0x000fe20000300000 */
.L_x_25:
[----:B-1----:R-:W-:Y:S05]  /*1990*/  @P1 BRA `(.L_x_26) ;  /* 0x0000000000081947 */ /* 0x002fea0003800000 */
[----:B------:R-:W1:Y:S02]  /*19a0*/  SYNCS.PHASECHK.TRANS64.TRYWAIT P1, [R5+URZ], R4 ;  /* 0x00000004050075a7 */ /* 0x000e64000802017f */
[----:B-1----:R-:W-:Y:S05]  /*19b0*/  @!P1 BRA `(.L_x_27) ;  /* 0x0000008800989947 */ /* 0x002fea0003800000 */
.L_x_26:
[----:B------:R-:W-:Y:S01]  /*19c0*/  ULEA UR6, UR5, UR41, 0xa ;  /* 0x0000002905067291 */ /* 0x000fe2000f8e503f */
[----:B------:R-:W-:Y:S01]  /*19d0*/  WARPGROUP.ARRIVE ;  /* 0x00000000000079c5 */ /* 0x000fe20000000000 */
[----:B------:R-:W-:Y:S01]  /*19e0*/  ULEA UR7, UR5, UR4, 0x9 ;  /* 0x0000000405077291 */ /* 0x000fe2000f8e483f */
[----:B------:R-:W-:Y:S01]  /*19f0*/  UMOV UR9, 0x80000020 ;  /* 0x8000002000097882 */ /* 0x000fe20000000000 */
[----:B------:R-:W-:-:S03]  /*1a00*/  UMOV UR11, 0x80000020 ;  /* 0x80000020000b7882 */ /* 0x000fc60000000000 */
[----:B------:R-:W-:Y:S02]  /*1a10*/  UMOV UR8, UR6 ;  /* 0x0000000600087c82 */ /* 0x000fe40008000000 */
[----:B------:R-:W-:Y:S02]  /*1a20*/  UMOV UR10, UR7 ;  /* 0x00000007000a7c82 */ /* 0x000fe40008000000 */
[----:B------:R-:W-:Y:S01]  /*1a30*/  IGMMA.64x128x32.S8.S8 R88, gdesc[UR8], R88, gsb0 ;  /* 0x03600000085879f1 */ /* 0x000fe20008041058 */
[----:B------:R-:W-:Y:S01]  /*1a40*/  UIADD3 UR8, UR6, 0x200, URZ ;  /* 0x0000020006087890 */ /* 0x000fe2000fffe03f */
[----:B------:R-:W-:Y:S01]  /*1a50*/  UMOV UR9, 0x80000020 ;  /* 0x8000002000097882 */ /* 0x000fe20000000000 */
[----:B------:R-:W-:Y:S02]  /*1a60*/  WARPGROUP.DEPBAR.LE gsb0, 0x0 ;  /* 0x00008000000079c5 */ /* 0x000fe40000010000 */
[----:B------:R-:W-:-:S06]  /*1a70*/  WARPGROUP.ARRIVE ;  /* 0x00000000000079c5 */ /* 0x000fcc0000000000 */
[----:B------:R-:W-:Y:S01]  /*1a80*/  IGMMA.64x128x32.S8.S8 R24, gdesc[UR8], R24, gsb0 ;  /* 0x03600000081879f1 */ /* 0x000fe20008041018 */
        /* <DEDUP_REMOVED lines=14> */
[----:B------:R-:W-:Y:S01]  /*1b70*/  BPT.TRAP 0x1 ;  /* 0x000000040000795c */ /* 0x000fe20000300000 */
.L_x_28:
[----:B------:R-:W-:-:S13]  /*1b80*/  ISETP.NE.AND P1, PT, R23, RZ, PT ;  /* 0x000000ff1700720c */ /* 0x000fda0003f25270 */
[----:B01----:R-:W-:-:S04]  /*1b90*/  @P1 IMAD R4, R3, 0x8, R6 ;  /* 0x0000000803041824 */ /* 0x003fc800078e0206 */
[----:B------:R-:W-:-:S05]  /*1ba0*/  @P1 VIADD R5, R4, 0x48 ;  /* 0x0000004804051836 */ /* 0x000fca0000000000 */
[----:B------:R-:W-:-:S04]  /*1bb0*/  @P1 PRMT R5, R152, 0x654, R5 ;  /* 0x0000065498051816 */ /* 0x000fc80000000005 */
[----:B------:R0:W-:Y:S01]  /*1bc0*/  @P1 SYNCS.ARRIVE.TRANS64.RED.A1T0 RZ, [R5+URZ], RZ ;  /* 0x000000ff05ff19a7 */ /* 0x0001e2000810043f */
[----:B------:R-:W-:-:S13]  /*1bd0*/  ISETP.GT.U32.AND P1, PT, R19, 0x1, PT ;  /* 0x000000011300780c */ /* 0x000fda0003f24070 */
[----:B0-----:R-:W-:Y:S05]  /*1be0*/  @P1 BRA `(.L_x_29) ;  /* 0x0000000000041947 */ /* 0x001fea0003800000 */
[----:B------:R-:W-:Y:S01]  /*1bf0*/  BPT.TRAP 0x1 ;  /* 0x000000040000795c */ /* 0x000fe20000300000 */
.L_x_29:
[----:B------:R-:W-:Y:S01]  /*1c00*/  UIADD3 UR5, UR5, 0x1, URZ ;  /* 0x0000000105057890 */ /* 0x000fe2000fffe03f */
[C---:B------:R-:W-:Y:S01]  /*1c10*/  ISETP.GT.AND P2, PT, R0.reuse, 0x1, PT ;  /* 0x000000010000780c */ /* 0x040fe20003f44270 */
[----:B------:R-:W-:Y:S02]  /*1c20*/  VIADD R3, R3, 0x1 ;  /* 0x0000000103037836 */ /* 0x000fe40000000000 */
[----:B------:R-:W-:Y:S01]  /*1c30*/  UISETP.NE.AND UP0, UPT, UR5, 0x9, UPT ;  /* 0x000000090500788c */ /* 0x000fe2000bf05270 */
[----:B------:R-:W-:Y:S02]  /*1c40*/  VIADD R0, R0, 0xffffffff ;  /* 0xffffffff00007836 */ /* 0x000fe40000000000 */
[C---:B------:R-:W-:Y:S01]  /*1c50*/  ISETP.NE.AND P1, PT, R3.reuse, 0x9, PT ;  /* 0x000000090300780c */ /* 0x040fe20003f25270 */
[----:B------:R-:W-:Y:S02]  /*1c60*/  USEL UR6, URZ, 0x1, UP0 ;  /* 0x000000013f067887 */ /* 0x000fe40008000000 */
[----:B------:R-:W-:Y:S01]  /*1c70*/  USEL UR5, UR5, URZ, UP0 ;  /* 0x0000003f05057287 */ /* 0x000fe20008000000 */
[----:B------:R-:W-:-:S03]  /*1c80*/  SEL R3, R3, RZ, P1 ;  /* 0x000000ff03037207 */ /* 0x000fc60000800000 */
[----:B------:R-:W-:Y:S01]  /*1c90*/  LOP3.LUT R7, R7, UR6, RZ, 0x3c, !PT ;  /* 0x0000000607077c12 */ /* 0x000fe2000f8e3cff */
[----:B------:R-:W-:Y:S07]  /*1ca0*/  @P2 BRA `(.L_x_30) ;  /* 0xfffffffc00082947 */ /* 0x000fee000383ffff */
.L_x_23:
[----:B------:R-:W3:Y:S02]  /*1cb0*/  LDC R0, c[0x0][0x28c] ;  /* 0x0000a300ff007b82 */ /* 0x000ee40000000800 */
[----:B---3--:R-:W-:-:S13]  /*1cc0*/  ISETP.GE.AND P1, PT, R0, 0x1, PT ;  /* 0x000000010000780c */ /* 0x008fda0003f26270 */
[----:B------:R-:W-:Y:S05]  /*1cd0*/  @!P1 BRA `(.L_x_31) ;  /* 0x0000000000509947 */ /* 0x000fea0003800000 */
[----:B------:R-:W-:Y:S05]  /*1ce0*/  @!P0 BRA `(.L_x_32) ;  /* 0x0000000000048947 */ /* 0x000fea0003800000 */
[----:B------:R-:W-:Y:S01]  /*1cf0*/  BPT.TRAP 0x1 ;  /* 0x000000040000795c */ /* 0x000fe20000300000 */
.L_x_32:
[----:B------:R-:W-:Y:S01]  /*1d00*/  ISETP.NE.AND P0, PT, R23, RZ, PT ;  /* 0x000000ff1700720c */ /* 0x000fe20003f05270 */
[----:B------:R-:W-:Y:S01]  /*1d10*/  BSSY B0, `(.L_x_33) ;  /* 0x000000e000007945 */ /* 0x000fe20003800000 */
[----:B------:R-:W-:-:S11]  /*1d20*/  ISETP.GT.U32.AND P1, PT, R19, 0x1, PT ;  /* 0x000000011300780c */ /* 0x000fd60003f24070 */
[----:B------:R-:W-:Y:S05]  /*1d30*/  @!P0 BRA `(.L_x_34) ;  /* 0x00000000002c8947 */ /* 0x000fea0003800000 */
[----:B------:R-:W-:-:S04]  /*1d40*/  UISETP.LT.AND UP0, UPT, UR40, 0x1, UPT ;  /* 0x000000012800788c */ /* 0x000fc8000bf01270 */
[----:B------:R-:W-:-:S04]  /*1d50*/  USEL UR6, UR40, 0x1, UP0 ;  /* 0x0000000128067887 */ /* 0x000fc80008000000 */
[----:B------:R-:W-:-:S04]  /*1d60*/  UIADD3 UR6, UR39, UR40, -UR6 ;  /* 0x0000002827067290 */ /* 0x000fc8000fffe806 */
[----:B------:R-:W-:-:S04]  /*1d70*/  UIMAD.WIDE.U32 UR4, UR6, 0x38e38e39, URZ ;  /* 0x38e38e39060478a5 */ /* 0x000fc8000f8e003f */
[----:B------:R-:W-:-:S04]  /*1d80*/  USHF.R.U32.HI UR4, URZ, 0x1, UR5 ;  /* 0x000000013f047899 */ /* 0x000fc80008011605 */
[----:B------:R-:W-:-:S06]  /*1d90*/  UIMAD UR6, UR4, -0x9, UR6 ;  /* 0xfffffff7040678a4 */ /* 0x000fcc000f8e0206 */
[----:B------:R-:W-:-:S04]  /*1da0*/  IMAD.U32 R3, RZ, RZ, UR6 ;  /* 0x00000006ff037e24 */ /* 0x000fc8000f8e00ff */
[----:B------:R-:W-:-:S04]  /*1db0*/  IMAD R0, R3, 0x8, R6 ;  /* 0x0000000803007824 */ /* 0x000fc800078e0206 */
[----:B------:R-:W-:-:S05]  /*1dc0*/  VIADD R3, R0, 0x48 ;  /* 0x0000004800037836 */ /* 0x000fca0000000000 */
[----:B------:R-:W-:-:S04]  /*1dd0*/  PRMT R3, R152, 0x654, R3 ;  /* 0x0000065498037816 */ /* 0x000fc80000000003 */
[----:B------:R3:W-:Y:S03]  /*1de0*/  SYNCS.ARRIVE.TRANS64.RED.A1T0 RZ, [R3+URZ], RZ ;  /* 0x000000ff03ff79a7 */ /* 0x0007e6000810043f */
.L_x_34:
[----:B------:R-:W-:Y:S05]  /*1df0*/  BSYNC B0 ;  /* 0x0000000000007941 */ /* 0x000fea0003800000 */
.L_x_33:
[----:B------:R-:W-:Y:S05]  /*1e00*/  @P1 BRA `(.L_x_31) ;  /* 0x0000000000041947 */ /* 0x000fea0003800000 */
[----:B------:R-:W-:Y:S01]  /*1e10*/  BPT.TRAP 0x1 ;  /* 0x000000040000795c */ /* 0x000fe20000300000 */
.L_x_31:
[----:B------:R-:W4:Y:S01]  /*1e20*/  LDC R6, c[0x0][0x288] ;  /* 0x0000a200ff067b82 */ /* 0x000f220000000800 */
[----:B------:R-:W-:Y:S01]  /*1e30*/  IMAD.SHL.U32 R9, R153, 0x80, RZ ;  /* 0x0000008099097824 */ /* 0x000fe200078e00ff */
[--C-:B------:R-:W-:Y:S01]  /*1e40*/  SHF.R.U32.HI R0, RZ, 0x2, R18.reuse ;  /* 0x00000002ff007819 */ /* 0x100fe20000011612 */
[----:B------:R-:W-:Y:S01]  /*1e50*/  UIADD3 UR39, UR40, UR39, URZ ;  /* 0x0000002728277290 */ /* 0x000fe2000fffe03f */
[----:B01----:R-:W-:Y:S01]  /*1e60*/  SHF.R.U32.HI R5, RZ, 0x7, R18 ;  /* 0x00000007ff057819 */ /* 0x003fe20000011612 */
[----:B------:R-:W-:Y:S01]  /*1e70*/  IMAD.SHL.U32 R11, R154, 0x100, RZ ;  /* 0x000001009a0b7824 */ /* 0x000fe200078e00ff */
[----:B------:R-:W-:Y:S01]  /*1e80*/  LOP3.LUT R4, R18, 0x60, RZ, 0xc0, !PT ;  /* 0x0000006012047812 */ /* 0x000fe200078ec0ff */
[----:B------:R-:W-:Y:S01]  /*1e90*/  UISETP.GT.U32.AND UP0, UPT, UR39, 0x8, UPT ;  /* 0x000000082700788c */ /* 0x000fe2000bf04070 */
[----:B---3--:R-:W-:Y:S01]  /*1ea0*/  LOP3.LUT R3, R0, 0x7, RZ, 0xc0, !PT ;  /* 0x0000000700037812 */ /* 0x008fe200078ec0ff */
[----:B------:R-:W-:Y:S01]  /*1eb0*/  IMAD.SHL.U32 R14, R18, 0x2, RZ ;  /* 0x00000002120e7824 */ /* 0x000fe200078e00ff */
[----:B------:R-:W-:Y:S01]  /*1ec0*/  LOP3.LUT R0, R5, 0x1, RZ, 0xc0, !PT ;  /* 0x0000000105007812 */ /* 0x000fe200078ec0ff */
[----:B------:R-:W-:Y:S01]  /*1ed0*/  ULDC UR7, c[0x0][0x284] ;  /* 0x0000a10000077ab9 */ /* 0x000fe20000000800 */
[----:B------:R-:W-:Y:S01]  /*1ee0*/  SHF.R.U32.HI R8, RZ, 0x1, R4 ;  /* 0x00000001ff087819 */ /* 0x000fe20000011604 */
[----:B------:R-:W-:Y:S01]  /*1ef0*/  UISETP.LT.U32.AND UP0, UPT, UR40, 0x9, UP0 ;  /* 0x000000092800788c */ /* 0x000fe20008701070 */
[----:B------:R-:W-:Y:S01]  /*1f00*/  SHF.R.S32.HI R162, RZ, 0x1f, R22 ;  /* 0x0000001fffa27819 */ /* 0x000fe20000011416 */
[----:B------:R-:W-:Y:S01]  /*1f10*/  UISETP.GE.U32.AND UP1, UPT, UR40, 0x9, UPT ;  /* 0x000000092800788c */ /* 0x000fe2000bf26070 */
[----:B------:R-:W-:Y:S01]  /*1f20*/  IMAD.SHL.U32 R10, R0, 0x40, RZ ;  /* 0x00000040000a7824 */ /* 0x000fe200078e00ff */
[----:B------:R-:W-:Y:S01]  /*1f30*/  IADD3 R5, RZ, -R8, -R3 ;  /* 0x80000008ff057210 */ /* 0x000fe20007ffe803 */
[----:B------:R-:W-:Y:S01]  /*1f40*/  ULDC.64 UR8, c[0x0][0x5d0] ;  /* 0x0001740000087ab9 */ /* 0x000fe20000000a00 */
[C---:B------:R-:W-:Y:S01]  /*1f50*/  LOP3.LUT R14, R9.reuse, 0x6, R14, 0xf8, !PT ;  /* 0x00000006090e7812 */ /* 0x040fe200078ef80e */
[----:B------:R-:W-:Y:S01]  /*1f60*/  UIMAD.WIDE.U32 UR4, UR39, 0x38e38e39, URZ ;  /* 0x38e38e39270478a5 */ /* 0x000fe2000f8e003f */
[----:B------:R-:W-:Y:S01]  /*1f70*/  LOP3.LUT R4, R18, 0x3, RZ, 0xc0, !PT ;  /* 0x0000000312047812 */ /* 0x000fe200078ec0ff */
[----:B------:R-:W-:Y:S01]  /*1f80*/  USEL UR6, URZ, 0x1, !UP0 ;  /* 0x000000013f067887 */ /* 0x000fe2000c000000 */
[----:B------:R-:W-:Y:S01]  /*1f90*/  IMAD R7, R162, UR8, RZ ;  /* 0x00000008a2077c24 */ /* 0x000fe2000f8e02ff */
[----:B----4-:R-:W-:Y:S01]  /*1fa0*/  ISETP.GE.AND P0, PT, R9, R6, PT ;  /* 0x000000060900720c */ /* 0x010fe20003f06270 */
[----:B------:R-:W-:Y:S01]  /*1fb0*/  IMAD R0, R0, -0x40, R5 ;  /* 0xffffffc000007824 */ /* 0x000fe200078e0205 */
[----:B------:R-:W-:Y:S01]  /*1fc0*/  SHF.R.S32.HI R15, RZ, 0x1f, R14 ;  /* 0x0000001fff0f7819 */ /* 0x000fe2000001140e */
[----:B------:R-:W-:Y:S01]  /*1fd0*/  USHF.R.U32.HI UR4, URZ, 0x1, UR5 ;  /* 0x000000013f047899 */ /* 0x000fe20008011605 */
[C---:B------:R-:W-:Y:S01]  /*1fe0*/  ISETP.GE.OR P0, PT, R11.reuse, UR7, P0 ;  /* 0x000000070b007c0c */ /* 0x040fe20008706670 */
[----:B------:R-:W-:Y:S01]  /*1ff0*/  ULOP3.LUT UR38, UR38, UR6, URZ, 0x3c, !UPT ;  /* 0x0000000626267292 */ /* 0x000fe2000f8e3c3f */
[----:B------:R-:W-:Y:S01]  /*2000*/  LOP3.LUT R3, R10, 0x40, R3, 0xe2, !PT ;  /* 0x000000400a037812 */ /* 0x000fe200078ee203 */
[----:B------:R-:W-:Y:S01]  /*2010*/  IMAD R10, R4, -0x2, R6 ;  /* 0xfffffffe040a7824 */ /* 0x000fe200078e0206 */
[----:B------:R-:W-:Y:S01]  /*2020*/  UIMAD UR39, UR4, -0x9, UR39 ;  /* 0xfffffff7042778a4 */ /* 0x000fe2000f8e0227 */
[----:B------:R-:W-:Y:S01]  /*2030*/  IMAD.WIDE R4, R154, 0x100, RZ ;  /* 0x000001009a047825 */ /* 0x000fe200078e02ff */
[----:B------:R-:W-:Y:S01]  /*2040*/  @UP1 ULOP3.LUT UR38, UR38, 0x1, UR4, 0x78, !UPT ;  /* 0x0000000126261892 */ /* 0x000fe2000f8e7804 */
[----:B------:R-:W-:-:S02]  /*2050*/  IADD3 R0, -R11, UR7, R0 ;  /* 0x000000070b007c10 */ /* 0x000fc4000fffe100 */
[----:B------:R-:W-:Y:S01]  /*2060*/  IMAD R13, R22, UR9, R7 ;  /* 0x00000009160d7c24 */ /* 0x000fe2000f8e0207 */
[----:B------:R-:W-:Y:S01]  /*2070*/  LOP3.LUT R153, R4, R3, R8, 0xfe, !PT ;  /* 0x0000000304997212 */ /* 0x000fe200078efe08 */
[----:B------:R-:W-:-:S04]  /*2080*/  IMAD.WIDE.U32 R6, R22, UR8, R14 ;  /* 0x0000000816067c25 */ /* 0x000fc8000f8e000e */
[----:B------:R-:W-:Y:S02]  /*2090*/  IMAD.IADD R7, R7, 0x1, R13 ;  /* 0x0000000107077824 */ /* 0x000fe400078e020d */
[----:B------:R-:W-:Y:S02]  /*20a0*/  IMAD.IADD R3, R10, 0x1, -R9 ;  /* 0x000000010a037824 */ /* 0x000fe400078e0a09 */
[----:B------:R-:W-:Y:S01]  /*20b0*/  IMAD.MOV.U32 R154, RZ, RZ, -0x1 ;  /* 0xffffffffff9a7424 */ /* 0x000fe200078e00ff */
[----:B------:R-:W-:Y:S06]  /*20c0*/  @P0 BRA `(.L_x_35) ;  /* 0x0000006000f40947 */ /* 0x000fec0003800000 */
[----:B------:R-:W0:Y:S01]  /*20d0*/  LDC.64 R20, c[0x0][0x5c8] ;  /* 0x00017200ff147b82 */ /* 0x000e220000000a00 */
[----:B------:R-:W-:Y:S01]  /*20e0*/  ULDC.64 UR4, c[0x0][0x5c0] ;  /* 0x0001700000047ab9 */ /* 0x000fe20000000a00 */
[----:B------:R-:W-:Y:S01]  /*20f0*/  BSSY B0, `(.L_x_35) ;  /* 0x000063a000007945 */ /* 0x000fe20003800000 */
[-C--:B0-----:R-:W-:Y:S01]  /*2100*/  IMAD R8, R5, R20.reuse, RZ ;  /* 0x0000001405087224 */ /* 0x081fe200078e02ff */
[----:B------:R-:W-:Y:S01]  /*2110*/  SHF.L.U64.HI R13, R20, 0x3, R21 ;  /* 0x00000003140d7819 */ /* 0x000fe20000010215 */
[----:B------:R-:W-:-:S04]  /*2120*/  IMAD.WIDE.U32 R6, R153, R20, R6 ;  /* 0x0000001499067225 */ /* 0x000fc800078e0006 */
[----:B------:R-:W-:Y:S01]  /*2130*/  IMAD R9, R153, R21, R8 ;  /* 0x0000001599097224 */ /* 0x000fe200078e0208 */
[----:B------:R-:W-:Y:S01]  /*2140*/  IADD3 R160, P0, R6, UR4, RZ ;  /* 0x0000000406a07c10 */ /* 0x000fe2000ff1e0ff */
[C---:B------:R-:W-:Y:S02]  /*2150*/  IMAD.SHL.U32 R11, R20.reuse, 0x8, RZ ;  /* 0x00000008140b7824 */ /* 0x040fe400078e00ff */
[----:B------:R-:W-:Y:S01]  /*2160*/  IMAD.IADD R9, R7, 0x1, R9 ;  /* 0x0000000107097824 */ /* 0x000fe200078e0209 */
[-C--:B------:R-:W-:Y:S02]  /*2170*/  LEA R6, P2, R20, R160.reuse, 0x7 ;  /* 0x000000a014067211 */ /* 0x080fe400078438ff */
[----:B------:R-:W-:Y:S02]  /*2180*/  IADD3 R8, P1, R11, R160, RZ ;  /* 0x000000a00b087210 */ /* 0x000fe40007f3e0ff */
[----:B------:R-:W-:Y:S02]  /*2190*/  IADD3.X R161, R9, UR5, RZ, P0, !PT ;  /* 0x0000000509a17c10 */ /* 0x000fe400087fe4ff */
[----:B-----5:R-:W-:-:S02]  /*21a0*/  ISETP.NE.AND P0, PT, R156, RZ, PT ;  /* 0x000000ff9c00720c */ /* 0x020fc40003f05270 */
[----:B------:R-:W-:Y:S01]  /*21b0*/  LEA.HI.X R7, R20, R161, R21, 0x7, P2 ;  /* 0x000000a114077211 */ /* 0x000fe200010f3c15 */
[----:B------:R-:W-:Y:S01]  /*21c0*/  IMAD.X R9, R13, 0x1, R161, P1 ;  /* 0x000000010d097824 */ /* 0x000fe200008e06a1 */
[----:B------:R-:W-:-:S05]  /*21d0*/  IADD3 R10, P2, R11, R6, RZ ;  /* 0x000000060b0a7210 */ /* 0x000fca0007f5e0ff */
[----:B------:R-:W-:-:S04]  /*21e0*/  IMAD.X R11, R13, 0x1, R7, P2 ;  /* 0x000000010d0b7824 */ /* 0x000fc800010e0607 */
[----:B------:R-:W-:Y:S05]  /*21f0*/  @!P0 BRA `(.L_x_36) ;  /* 0x0000004800948947 */ /* 0x000fea0003800000 */
[----:B------:R-:W0:Y:S01]  /*2200*/  LDC.64 R158, c[0x0][0x5b0] ;  /* 0x00016c00ff9e7b82 */ /* 0x000e220000000a00 */
[----:B------:R-:W-:Y:S01]  /*2210*/  ULDC.64 UR4, c[0x0][0x5b8] ;  /* 0x00016e0000047ab9 */ /* 0x000fe20000000a00 */
[----:B------:R-:W-:Y:S01]  /*2220*/  ISETP.GE.AND P0, PT, R0, 0x1, PT ;  /* 0x000000010000780c */ /* 0x000fe20003f06270 */
[----:B------:R-:W-:Y:S01]  /*2230*/  IMAD R21, R162, UR4, RZ ;  /* 0x00000004a2157c24 */ /* 0x000fe2000f8e02ff */
[----:B------:R-:W-:Y:S01]  /*2240*/  BSSY B1, `(.L_x_37) ;  /* 0x0000010000017945 */ /* 0x000fe20003800000 */
[C---:B------:R-:W-:Y:S01]  /*2250*/  IMAD.WIDE.U32 R14, R22.reuse, UR4, R14 ;  /* 0x00000004160e7c25 */ /* 0x040fe2000f8e000e */
[----:B------:R-:W-:Y:S02]  /*2260*/  ISETP.LT.OR P3, PT, R3, 0x1, !P0 ;  /* 0x000000010300780c */ /* 0x000fe40004761670 */
[----:B------:R-:W1:Y:S01]  /*2270*/  LDC.64 R12, c[0x0][0x5a8] ;  /* 0x00016a00ff0c7b82 */ /* 0x000e620000000a00 */
[----:B------:R-:W-:Y:S02]  /*2280*/  IMAD R21, R22, UR5, R21 ;  /* 0x0000000516157c24 */ /* 0x000fe4000f8e0215 */
[----:B------:R-:W-:-:S02]  /*2290*/  IMAD.MOV.U32 R20, RZ, RZ, R14 ;  /* 0x000000ffff147224 */ /* 0x000fc400078e000e */
[----:B------:R-:W-:Y:S02]  /*22a0*/  IMAD.IADD R21, R15, 0x1, R21 ;  /* 0x000000010f157824 */ /* 0x000fe400078e0215 */
[-C--:B0-----:R-:W-:Y:S01]  /*22b0*/  IMAD R22, R5, R158.reuse, RZ ;  /* 0x0000009e05167224 */ /* 0x081fe200078e02ff */
[----:B------:R-:W-:Y:S01]  /*22c0*/  SHF.L.U64.HI R165, R158, 0x3, R159 ;  /* 0x000000039ea57819 */ /* 0x000fe2000001029f */
[----:B------:R-:W-:-:S04]  /*22d0*/  IMAD.WIDE.U32 R162, R153, R158, R20 ;  /* 0x0000009e99a27225 */ /* 0x000fc800078e0014 */
[----:B------:R-:W-:Y:S01]  /*22e0*/  IMAD R171, R153, R159, R22 ;  /* 0x0000009f99ab7224 */ /* 0x000fe200078e0216 */
[----:B-1----:R-:W-:Y:S01]  /*22f0*/  IADD3 R162, P1, R162, R12, RZ ;  /* 0x0000000ca2a27210 */ /* 0x002fe20007f3e0ff */
[----:B------:R-:W-:-:S03]  /*2300*/  IMAD.SHL.U32 R164, R158, 0x8, RZ ;  /* 0x000000089ea47824 */ /* 0x000fc600078e00ff */
[----:B------:R-:W-:Y:S01]  /*2310*/  IADD3.X R163, R13, R163, R171, P1, !PT ;  /* 0x000000a30da37210 */ /* 0x000fe20000ffe4ab */
[----:B------:R-:W-:Y:S08]  /*2320*/  @P3 BRA `(.L_x_38) ;  /* 0x0000000000043947 */ /* 0x000ff00003800000 */
[----:B--2---:R0:W5:Y:S02]  /*2330*/  LDG.E.U8 R157, desc[UR36][R162.64] ;  /* 0x00000024a29d7981 */ /* 0x004164000c1e1100 */
.L_x_38:
[----:B------:R-:W-:Y:S05]  /*2340*/  BSYNC B1 ;  /* 0x0000000000017941 */ /* 0x000fea0003800000 */
.L_x_37:
[----:B-----5:R-:W-:Y:S01]  /*2350*/  LOP3.LUT R22, R157, 0xffff, RZ, 0xc0, !PT ;  /* 0x0000ffff9d167812 */ /* 0x020fe200078ec0ff */
[----:B------:R-:W-:Y:S01]  /*2360*/  IMAD.WIDE.U32 R166, R153, R158, R164 ;  /* 0x0000009e99a67225 */ /* 0x000fe200078e00a4 */
[----:B------:R-:W-:Y:S01]  /*2370*/  ISETP.LT.OR P4, PT, R3, 0x2, !P0 ;  /* 0x000000020300780c */ /* 0x000fe20004781670 */
[----:B------:R-:W-:Y:S01]  /*2380*/  BSSY B1, `(.L_x_39) ;  /* 0x000000e000017945 */ /* 0x000fe20003800000 */
[----:B------:R-:W-:Y:S01]  /*2390*/  PRMT R169, R22, 0x8880, RZ ;  /* 0x0000888016a97816 */ /* 0x000fe200000000ff */
[----:B------:R-:W-:Y:S01]  /*23a0*/  IMAD.IADD R167, R171, 0x1, R167 ;  /* 0x00000001aba77824 */ /* 0x000fe200078e02a7 */
[----:B------:R-:W-:Y:S02]  /*23b0*/  IADD3 R166, P2, P5, R14, R12, R166 ;  /* 0x0000000c0ea67210 */ /* 0x000fe40007d5e0a6 */
[----:B------:R-:W-:Y:S01]  /*23c0*/  ISETP.GE.AND P1, PT, R0, 0x9, PT ;  /* 0x000000090000780c */ /* 0x000fe20003f26270 */
[----:B------:R-:W-:Y:S01]  /*23d0*/  IMAD R22, R169, R156, RZ ;  /* 0x0000009ca9167224 */ /* 0x000fe200078e02ff */
[----:B------:R-:W-:-:S02]  /*23e0*/  IADD3.X R167, R21, R13, R167, P2, P5 ;  /* 0x0000000d15a77210 */ /* 0x000fc400017ea4a7 */
[----:B------:R-:W-:Y:S01]  /*23f0*/  ISETP.LT.OR P2, PT, R3, 0x1, !P1 ;  /* 0x000000010300780c */ /* 0x000fe20004f41670 */
[----:B------:R-:W-:-:S05]  /*2400*/  @!P3 IMAD R169, R88, R155, R22 ;  /* 0x0000009b58a9b224 */ /* 0x000fca00078e0216 */
[----:B------:R1:W-:Y:S01]  /*2410*/  @!P3 STG.E.U8 desc[UR36][R160.64], R169 ;  /* 0x000000a9a000b986 */ /* 0x0003e2000c101124 */
[----:B------:R-:W-:Y:S06]  /*2420*/  @P4 BRA `(.L_x_40) ;  /* 0x00000000000c4947 */ /* 0x000fec0003800000 */
[----:B--2---:R-:W1:Y:S02]  /*2430*/  LDG.E.U8 R157, desc[UR36][R162.64+0x1] ;  /* 0x00000124a29d7981 */ /* 0x004e64000c1e1100 */
[----:B-1----:R-:W-:-:S05]  /*2440*/  PRMT R169, R157, 0x8880, RZ ;  /* 0x000088809da97816 */ /* 0x002fca00000000ff */
[----:B------:R-:W-:-:S07]  /*2450*/  IMAD R22, R169, R156, RZ ;  /* 0x0000009ca9167224 */ /* 0x000fce00078e02ff */
.L_x_40:
[----:B------:R-:W-:Y:S05]  /*2460*/  BSYNC B1 ;  /* 0x0000000000017941 */ /* 0x000fea0003800000 */
.L_x_39:
[----:B------:R-:W-:Y:S01]  /*2470*/  @!P4 IMAD R89, R89, R155, R22 ;  /* 0x0000009b5959c224 */ /* 0x000fe200078e0216 */
[----:B------:R-:W-:Y:S04]  /*2480*/  BSSY B1, `(.L_x_41) ;  /* 0x0000006000017945 */ /* 0x000fe80003800000 */
[----:B------:R3:W-:Y:S01]  /*2490*/  @!P4 STG.E.U8 desc[UR36][R160.64+0x1], R89 ;  /* 0x00000159a000c986 */ /* 0x0007e2000c101124 */
[----:B------:R-:W-:Y:S05]  /*24a0*/  @P2 BRA `(.L_x_42) ;  /* 0x00000000000c2947 */ /* 0x000fea0003800000 */
[----:B--2---:R-:W3:Y:S02]  /*24b0*/  LDG.E.U8 R157, desc[UR36][R166.64] ;  /* 0x00000024a69d7981 */ /* 0x004ee4000c1e1100 */
[----:B---3--:R-:W-:-:S05]  /*24c0*/  PRMT R89, R157, 0x8880, RZ ;  /* 0x000088809d597816 */ /* 0x008fca00000000ff */
[----:B------:R-:W-:-:S07]  /*24d0*/  IMAD R22, R89, R156, RZ ;  /* 0x0000009c59167224 */ /* 0x000fce00078e02ff */
.L_x_42:
[----:B------:R-:W-:Y:S05]  /*24e0*/  BSYNC B1 ;  /* 0x0000000000017941 */ /* 0x000fea0003800000 */
.L_x_41:
[C---:B------:R-:W-:Y:S01]  /*24f0*/  ISETP.LT.OR P4, PT, R3.reuse, 0x2, !P1 ;  /* 0x000000020300780c */ /* 0x040fe20004f81670 */
[----:B---3--:R-:W-:Y:S01]  /*2500*/  @!P2 IMAD R89, R90, R155, R22 ;  /* 0x0000009b5a59a224 */ /* 0x008fe200078e0216 */
[----:B------:R-:W-:Y:S01]  /*2510*/  BSSY B1, `(.L_x_43) ;  /* 0x0000009000017945 */ /* 0x000fe20003800000 */
[C---:B------:R-:W-:Y:S02]  /*2520*/  ISETP.LT.OR P3, PT, R3.reuse, 0x9, !P0 ;  /* 0x000000090300780c */ /* 0x040fe40004761670 */
[C---:B------:R-:W-:Y:S01]  /*2530*/  ISETP.LT.OR P5, PT, R3.reuse, 0xa, !P0 ;  /* 0x0000000a0300780c */ /* 0x040fe200047a1670 */
[----:B------:R3:W-:Y:S01]  /*2540*/  @!P2 STG.E.U8 desc[UR36][R8.64], R89 ;  /* 0x000000590800a986 */ /* 0x0007e2000c101124 */
[----:B------:R-:W-:-:S06]  /*2550*/  ISETP.LT.OR P2, PT, R3, 0x9, !P1 ;  /* 0x000000090300780c */ /* 0x000fcc0004f41670 */
[----:B------:R-:W-:Y:S07]  /*2560*/  @P4 BRA `(.L_x_44) ;  /* 0x00000000000c4947 */ /* 0x000fee0003800000 */
[----:B--2---:R-:W3:Y:S02]  /*2570*/  LDG.E.U8 R157, desc[UR36][R166.64+0x1] ;  /* 0x00000124a69d7981 */ /* 0x004ee4000c1e1100 */
[----:B---3--:R-:W-:-:S05]  /*2580*/  PRMT R89, R157, 0x8880, RZ ;  /* 0x000088809d597816 */ /* 0x008fca00000000ff */
[----:B------:R-:W-:-:S07]  /*2590*/  IMAD R22, R89, R156, RZ ;  /* 0x0000009c59167224 */ /* 0x000fce00078e02ff */
.L_x_44:
[----:B------:R-:W-:Y:S05]  /*25a0*/  BSYNC B1 ;  /* 0x0000000000017941 */ /* 0x000fea0003800000 */
.L_x_43:
[----:B------:R-:W-:Y:S01]  /*25b0*/  @!P4 IMAD R91, R91, R155, R22 ;  /* 0x0000009b5b5bc224 */ /* 0x000fe200078e0216 */
[----:B------:R-:W-:Y:S04]  /*25c0*/  BSSY B1, `(.L_x_45) ;  /* 0x0000006000017945 */ /* 0x000fe80003800000 */
[----:B------:R4:W-:Y:S01]  /*25d0*/  @!P4 STG.E.U8 desc[UR36][R8.64+0x1], R91 ;  /* 0x0000015b0800c986 */ /* 0x0009e2000c101124 */
[----:B------:R-:W-:Y:S05]  /*25e0*/  @P3 BRA `(.L_x_46) ;  /* 0x00000000000c3947 */ /* 0x000fea0003800000 */
[----:B--2---:R-:W3:Y:S02]  /*25f0*/  LDG.E.U8 R157, desc[UR36][R162.64+0x8] ;  /* 0x00000824a29d7981 */ /* 0x004ee4000c1e1100 */
[----:B---3--:R-:W-:-:S05]  /*2600*/  PRMT R89, R157, 0x8880, RZ ;  /* 0x000088809d597816 */ /* 0x008fca00000000ff */
[----:B------:R-:W-:-:S07]  /*2610*/  IMAD R22, R89, R156, RZ ;  /* 0x0000009c59167224 */ /* 0x000fce00078e02ff */
.L_x_46:
[----:B------:R-:W-:Y:S05]  /*2620*/  BSYNC B1 ;  /* 0x0000000000017941 */ /* 0x000fea0003800000 */
.L_x_45:
[----:B---3--:R-:W-:Y:S01]  /*2630*/  @!P3 IMAD R89, R92, R155, R22 ;  /* 0x0000009b5c59b224 */ /* 0x008fe200078e0216 */
[----:B------:R-:W-:Y:S04]  /*2640*/  BSSY B1, `(.L_x_47) ;  /* 0x0000006000017945 */ /* 0x000fe80003800000 */
[----:B------:R3:W-:Y:S01]  /*2650*/  @!P3 STG.E.U8 desc[UR36][R160.64+0x8], R89 ;  /* 0x00000859a000b986 */ /* 0x0007e2000c101124 */
[----:B------:R-:W-:Y:S05]  /*2660*/  @P5 BRA `(.L_x_48) ;  /* 0x00000000000c5947 */ /* 0x000fea0003800000 */
[----:B--2---:R-:W3:Y:S02]  /*2670*/  LDG.E.U8 R157, desc[UR36][R162.64+0x9] ;  /* 0x00000924a29d7981 */ /* 0x004ee4000c1e1100 */
[----:B---3--:R-:W-:-:S05]  /*2680*/  PRMT R89, R157, 0x8880, RZ ;  /* 0x000088809d597816 */ /* 0x008fca00000000ff */
[----:B------:R-:W-:-:S07]  /*2690*/  IMAD R22, R89, R156, RZ ;  /* 0x0000009c59167224 */ /* 0x000fce00078e02ff */
.L_x_48:
[----:B------:R-:W-:Y:S05]  /*26a0*/  BSYNC B1 ;  /* 0x0000000000017941 */ /* 0x000fea0003800000 */
.L_x_47:
[----:B------:R-:W-:Y:S01]  /*26b0*/  @!P5 IMAD R93, R93, R155, R22 ;  /* 0x0000009b5d5dd224 */ /* 0x000fe200078e0216 */
[----:B------:R-:W-:Y:S04]  /*26c0*/  BSSY B1, `(.L_x_49) ;  /* 0x0000006000017945 */ /* 0x000fe80003800000 */
[----:B------:R0:W-:Y:S01]  /*26d0*/  @!P5 STG.E.U8 desc[UR36][R160.64+0x9], R93 ;  /* 0x0000095da000d986 */ /* 0x0001e2000c101124 */
[----:B------:R-:W-:Y:S05]  /*26e0*/  @P2 BRA `(.L_x_50) ;  /* 0x00000000000c2947 */ /* 0x000fea0003800000 */
[----:B--2---:R-:W3:Y:S02]  /*26f0*/  LDG.E.U8 R157, desc[UR36][R166.64+0x8] ;  /* 0x00000824a69d7981 */ /* 0x004ee4000c1e1100 */
[----:B---3--:R-:W-:-:S05]  /*2700*/  PRMT R89, R157, 0x8880, RZ ;  /* 0x000088809d597816 */ /* 0x008fca00000000ff */
[----:B------:R-:W-:-:S07]  /*2710*/  IMAD R22, R89, R156, RZ ;  /* 0x0000009c59167224 */ /* 0x000fce00078e02ff */
.L_x_50:
[----:B------:R-:W-:Y:S05]  /*2720*/  BSYNC B1 ;  /* 0x0000000000017941 */ /* 0x000fea0003800000 */
.L_x_49:
        /* <DEDUP_REMOVED lines=11> */
.L_x_52:
[----:B------:R-:W-:Y:S05]  /*27e0*/  BSYNC B1 ;  /* 0x0000000000017941 */ /* 0x000fea0003800000 */
.L_x_51:
[----:B------:R-:W-:Y:S01]  /*27f0*/  @!P4 IMAD R95, R95, R155, R22 ;  /* 0x0000009b5f5fc224 */ /* 0x000fe200078e0216 */
[----:B------:R-:W-:Y:S04]  /*2800*/  BSSY B1, `(.L_x_53) ;  /* 0x0000006000017945 */ /* 0x000fe80003800000 */
[----:B------:R0:W-:Y:S01]  /*2810*/  @!P4 STG.E.U8 desc[UR36][R8.64+0x9], R95 ;  /* 0x0000095f0800c986 */ /* 0x0001e2000c101124 */
[----:B------:R-:W-:Y:S05]  /*2820*/  @P3 BRA `(.L_x_54) ;  /* 0x00000000000c3947 */ /* 0x000fea0003800000 */
[----:B--2---:R-:W3:Y:S02]  /*2830*/  LDG.E.U8 R157, desc[UR36][R162.64+0x10] ;  /* 0x00001024a29d7981 */ /* 0x004ee4000c1e1100 */
[----:B---3--:R-:W-:-:S05]  /*2840*/  PRMT R89, R157, 0x8880, RZ ;  /* 0x000088809d597816 */ /* 0x008fca00000000ff */
[----:B------:R-:W-:-:S07]  /*2850*/  IMAD R22, R89, R156, RZ ;  /* 0x0000009c59167224 */ /* 0x000fce00078e02ff */
.L_x_54:
[----:B------:R-:W-:Y:S05]  /*2860*/  BSYNC B1 ;  /* 0x0000000000017941 */ /* 0x000fea0003800000 */
.L_x_53:
[----:B---3--:R-:W-:Y:S01]  /*2870*/  @!P3 IMAD R89, R96, R155, R22 ;  /* 0x0000009b6059b224 */ /* 0x008fe200078e0216 */
[----:B------:R-:W-:Y:S04]  /*2880*/  BSSY B1, `(.L_x_55) ;  /* 0x0000006000017945 */ /* 0x000fe80003800000 */
[----:B------:R3:W-:Y:S01]  /*2890*/  @!P3 STG.E.U8 desc[UR36][R160.64+0x10], R89 ;  /* 0x00001059a000b986 */ /* 0x0007e2000c101124 */
[----:B------:R-:W-:Y:S05]  /*28a0*/  @P5 BRA `(.L_x_56) ;  /* 0x00000000000c5947 */ /* 0x000fea0003800000 */
[----:B--2---:R-:W3:Y:S02]  /*28b0*/  LDG.E.U8 R157, desc[UR36][R162.64+0x11] ;  /* 0x00001124a29d7981 */ /* 0x004ee4000c1e1100 */
[----:B---3--:R-:W-:-:S05]  /*28c0*/  PRMT R89, R157, 0x8880, RZ ;  /* 0x000088809d597816 */ /* 0x008fca00000000ff */
[----:B------:R-:W-:-:S07]  /*28d0*/  IMAD R22, R89, R156, RZ ;  /* 0x0000009c59167224 */ /* 0x000fce00078e02ff */
.L_x_56:
[----:B------:R-:W-:Y:S05]  /*28e0*/  BSYNC B1 ;  /* 0x0000000000017941 */ /* 0x000fea0003800000 */
.L_x_55:
[----:B------:R-:W-:Y:S01]  /*28f0*/  @!P5 IMAD R97, R97, R155, R22 ;  /* 0x0000009b6161d224 */ /* 0x000fe200078e0216 */
[----:B------:R-:W-:Y:S04]  /*2900*/  BSSY B1, `(.L_x_57) ;  /* 0x0000006000017945 */ /* 0x000fe80003800000 */
[----:B------:R0:W-:Y:S01]  /*2910*/  @!P5 STG.E.U8 desc[UR36][R160.64+0x11], R97 ;  /* 0x00001161a000d986 */ /* 0x0001e2000c101124 */
[----:B------:R-:W-:Y:S05]  /*2920*/  @P2 BRA `(.L_x_58) ;  /* 0x00000000000c2947 */ /* 0x000fea0003800000 */
[----:B--2---:R-:W3:Y:S02]  /*2930*/  LDG.E.U8 R157, desc[UR36][R166.64+0x10] ;  /* 0x00001024a69d7981 */ /* 0x004ee4000c1e1100 */
[----:B---3--:R-:W-:-:S05]  /*2940*/  PRMT R89, R157, 0x8880, RZ ;  /* 0x000088809d597816 */ /* 0x008fca00000000ff */
[----:B------:R-:W-:-:S07]  /*2950*/  IMAD R22, R89, R156, RZ ;  /* 0x0000009c59167224 */ /* 0x000fce00078e02ff */
.L_x_58:
[----:B------:R-:W-:Y:S05]  /*2960*/  BSYNC B1 ;  /* 0x0000000000017941 */ /* 0x000fea0003800000 */
.L_x_57:
        /* <DEDUP_REMOVED lines=11> */
.L_x_60:
[----:B------:R-:W-:Y:S05]  /*2a20*/  BSYNC B1 ;  /* 0x0000000000017941 */ /* 0x000fea0003800000 */
.L_x_59:
[----:B------:R-:W-:Y:S01]  /*2a30*/  @!P4 IMAD R99, R99, R155, R22 ;  /* 0x0000009b6363c224 */ /* 0x000fe200078e0216 */
[----:B------:R-:W-:Y:S04]  /*2a40*/  BSSY B1, `(.L_x_61) ;  /* 0x0000006000017945 */ /* 0x000fe80003800000 */
[----:B------:R0:W-:Y:S01]  /*2a50*/  @!P4 STG.E.U8 desc[UR36][R8.64+0x11], R99 ;  /* 0x000011630800c986 */ /* 0x0001e2000c101124 */
[----:B------:R-:W-:Y:S05]  /*2a60*/  @P3 BRA `(.L_x_62) ;  /* 0x00000000000c3947 */ /* 0x000fea0003800000 */
[----:B--2---:R-:W3:Y:S02]  /*2a70*/  LDG.E.U8 R157, desc[UR36][R162.64+0x18] ;  /* 0x00001824a29d7981 */ /* 0x004ee4000c1e1100 */
[----:B---3--:R-:W-:-:S05]  /*2a80*/  PRMT R89, R157, 0x8880, RZ ;  /* 0x000088809d597816 */ /* 0x008fca00000000ff */
[----:B------:R-:W-:-:S07]  /*2a90*/  IMAD R22, R89, R156, RZ ;  /* 0x0000009c59167224 */ /* 0x000fce00078e02ff */
.L_x_62:
[----:B------:R-:W-:Y:S05]  /*2aa0*/  BSYNC B1 ;  /* 0x0000000000017941 */ /* 0x000fea0003800000 */
.L_x_61:
[----:B---3--:R-:W-:Y:S01]  /*2ab0*/  @!P3 IMAD R89, R100, R155, R22 ;  /* 0x0000009b6459b224 */ /* 0x008fe200078e0216 */
[----:B------:R-:W-:Y:S04]  /*2ac0*/  BSSY B1, `(.L_x_63) ;  /* 0x0000006000017945 */ /* 0x000fe80003800000 */
[----:B------:R3:W-:Y:S01]  /*2ad0*/  @!P3 STG.E.U8 desc[UR36][R160.64+0x18], R89 ;  /* 0x00001859a000b986 */ /* 0x0007e2000c101124 */
[----:B------:R-:W-:Y:S05]  /*2ae0*/  @P5 BRA `(.L_x_64) ;  /* 0x00000000000c5947 */ /* 0x000fea0003800000 */
[----:B--2---:R-:W3:Y:S02]  /*2af0*/  LDG.E.U8 R157, desc[UR36][R162.64+0x19] ;  /* 0x00001924a29d7981 */ /* 0x004ee4000c1e1100 */
[----:B---3--:R-:W-:-:S05]  /*2b00*/  PRMT R89, R157, 0x8880, RZ ;  /* 0x000088809d597816 */ /* 0x008fca00000000ff */
[----:B------:R-:W-:-:S07]  /*2b10*/  IMAD R22, R89, R156, RZ ;  /* 0x0000009c59167224 */ /* 0x000fce00078e02ff */
.L_x_64:
[----:B------:R-:W-:Y:S05]  /*2b20*/  BSYNC B1 ;  /* 0x0000000000017941 */ /* 0x000fea0003800000 */
.L_x_63:
[----:B------:R-:W-:Y:S01]  /*2b30*/  @!P5 IMAD R101, R101, R155, R22 ;  /* 0x0000009b6565d224 */ /* 0x000fe200078e0216 */
[----:B------:R-:W-:Y:S04]  /*2b40*/  BSSY B1, `(.L_x_65) ;  /* 0x0000006000017945 */ /* 0x000fe80003800000 */
[----:B------:R0:W-:Y:S01]  /*2b50*/  @!P5 STG.E.U8 desc[UR36][R160.64+0x19], R101 ;  /* 0x00001965a000d986 */ /* 0x0001e2000c101124 */
[----:B------:R-:W-:Y:S05]  /*2b60*/  @P2 BRA `(.L_x_66) ;  /* 0x00000000000c2947 */ /* 0x000fea0003800000 */
[----:B--2---:R-:W3:Y:S02]  /*2b70*/  LDG.E.U8 R157, desc[UR36][R166.64+0x18] ;  /* 0x00001824a69d7981 */ /* 0x004ee4000c1e1100 */
[----:B---3--:R-:W-:-:S05]  /*2b80*/  PRMT R89, R157, 0x8880, RZ ;  /* 0x000088809d597816 */ /* 0x008fca00000000ff */
[----:B------:R-:W-:-:S07]  /*2b90*/  IMAD R22, R89, R156, RZ ;  /* 0x0000009c59167224 */ /* 0x000fce00078e02ff */
.L_x_66:
[----:B------:R-:W-:Y:S05]  /*2ba0*/  BSYNC B1 ;  /* 0x0000000000017941 */ /* 0x000fea0003800000 */
.L_x_65:
        /* <DEDUP_REMOVED lines=11> */
.L_x_68:
[----:B------:R-:W-:Y:S05]  /*2c60*/  BSYNC B1 ;  /* 0x0000000000017941 */ /* 0x000fea0003800000 */
.L_x_67:
[----:B------:R-:W-:Y:S01]  /*2c70*/  @!P4 IMAD R103, R103, R155, R22 ;  /* 0x0000009b6767c224 */ /* 0x000fe200078e0216 */
[----:B------:R-:W-:Y:S04]  /*2c80*/  BSSY B1, `(.L_x_69) ;  /* 0x0000006000017945 */ /* 0x000fe80003800000 */
[----:B------:R0:W-:Y:S01]  /*2c90*/  @!P4 STG.E.U8 desc[UR36][R8.64+0x19], R103 ;  /* 0x000019670800c986 */ /* 0x0001e2000c101124 */
[----:B------:R-:W-:Y:S05]  /*2ca0*/  @P3 BRA `(.L_x_70) ;  /* 0x00000000000c3947 */ /* 0x000fea0003800000 */
[----:B--2---:R-:W3:Y:S02]  /*2cb0*/  LDG.E.U8 R157, desc[UR36][R162.64+0x20] ;  /* 0x00002024a29d7981 */ /* 0x004ee4000c1e1100 */
[----:B---3--:R-:W-:-:S05]  /*2cc0*/  PRMT R89, R157, 0x8880, RZ ;  /* 0x000088809d597816 */ /* 0x008fca00000000ff */
[----:B------:R-:W-:-:S07]  /*2cd0*/  IMAD R22, R89, R156, RZ ;  /* 0x0000009c59167224 */ /* 0x000fce00078e02ff */
.L_x_70:
[----:B------:R-:W-:Y:S05]  /*2ce0*/  BSYNC B1 ;  /* 0x0000000000017941 */ /* 0x000fea0003800000 */
.L_x_69:
[----:B---3--:R-:W-:Y:S01]  /*2cf0*/  @!P3 IMAD R89, R104, R155, R22 ;  /* 0x0000009b6859b224 */ /* 0x008fe200078e0216 */
[----:B------:R-:W-:Y:S04]  /*2d00*/  BSSY B1, `(.L_x_71) ;  /* 0x0000006000017945 */ /* 0x000fe80003800000 */
[----:B------:R3:W-:Y:S01]  /*2d10*/  @!P3 STG.E.U8 desc[UR36][R160.64+0x20], R89 ;  /* 0x00002059a000b986 */ /* 0x0007e2000c101124 */
[----:B------:R-:W-:Y:S05]  /*2d20*/  @P5 BRA `(.L_x_72) ;  /* 0x00000000000c5947 */ /* 0x000fea0003800000 */
[----:B--2---:R-:W3:Y:S02]  /*2d30*/  LDG.E.U8 R157, desc[UR36][R162.64+0x21] ;  /* 0x00002124a29d7981 */ /* 0x004ee4000c1e1100 */
[----:B---3--:R-:W-:-:S05]  /*2d40*/  PRMT R89, R157, 0x8880, RZ ;  /* 0x000088809d597816 */ /* 0x008fca00000000ff */
[----:B------:R-:W-:-:S07]  /*2d50*/  IMAD R22, R89, R156, RZ ;  /* 0x0000009c59167224 */ /* 0x000fce00078e02ff */
.L_x_72:
[----:B------:R-:W-:Y:S05]  /*2d60*/  BSYNC B1 ;  /* 0x0000000000017941 */ /* 0x000fea0003800000 */
.L_x_71:
[----:B------:R-:W-:Y:S01]  /*2d70*/  @!P5 IMAD R105, R105, R155, R22 ;  /* 0x0000009b6969d224 */ /* 0x000fe200078e0216 */
[----:B------:R-:W-:Y:S04]  /*2d80*/  BSSY B1, `(.L_x_73) ;  /* 0x0000006000017945 */ /* 0x000fe80003800000 */
[----:B------:R0:W-:Y:S01]  /*2d90*/  @!P5 STG.E.U8 desc[UR36][R160.64+0x21], R105 ;  /* 0x00002169a000d986 */ /* 0x0001e2000c101124 */
[----:B------:R-:W-:Y:S05]  /*2da0*/  @P2 BRA `(.L_x_74) ;  /* 0x00000000000c2947 */ /* 0x000fea0003800000 */
[----:B--2---:R-:W3:Y:S02]  /*2db0*/  LDG.E.U8 R157, desc[UR36][R166.64+0x20] ;  /* 0x00002024a69d7981 */ /* 0x004ee4000c1e1100 */
[----:B---3--:R-:W-:-:S05]  /*2dc0*/  PRMT R89, R157, 0x8880, RZ ;  /* 0x000088809d597816 */ /* 0x008fca00000000ff */
[----:B------:R-:W-:-:S07]  /*2dd0*/  IMAD R22, R89, R156, RZ ;  /* 0x0000009c59167224 */ /* 0x000fce00078e02ff */
.L_x_74:
[----:B------:R-:W-:Y:S05]  /*2de0*/  BSYNC B1 ;  /* 0x0000000000017941 */ /* 0x000fea0003800000 */
.L_x_73:
        /* <DEDUP_REMOVED lines=11> */
.L_x_76:
[----:B------:R-:W-:Y:S05]  /*2ea0*/  BSYNC B1 ;  /* 0x0000000000017941 */ /* 0x000fea0003800000 */
.L_x_75:
[----:B------:R-:W-:Y:S01]  /*2eb0*/  @!P4 IMAD R107, R107, R155, R22 ;  /* 0x0000009b6b6bc224 */ /* 0x000fe200078e0216 */
[----:B------:R-:W-:Y:S04]  /*2ec0*/  BSSY B1, `(.L_x_77) ;  /* 0x0000006000017945 */ /* 0x000fe80003800000 */
[----:B------:R0:W-:Y:S01]  /*2ed0*/  @!P4 STG.E.U8 desc[UR36][R8.64+0x21], R107 ;  /* 0x0000216b0800c986 */ /* 0x0001e2000c101124 */
[----:B------:R-:W-:Y:S05]  /*2ee0*/  @P3 BRA `(.L_x_78) ;  /* 0x00000000000c3947 */ /* 0x000fea0003800000 */
[----:B--2---:R-:W3:Y:S02]  /*2ef0*/  LDG.E.U8 R157, desc[UR36][R162.64+0x28] ;  /* 0x00002824a29d7981 */ /* 0x004ee4000c1e1100 */
[----:B---3--:R-:W-:-:S05]  /*2f00*/  PRMT R89, R157, 0x8880, RZ ;  /* 0x000088809d597816 */ /* 0x008fca00000000ff */
[----:B------:R-:W-:-:S07]  /*2f10*/  IMAD R22, R89, R156, RZ ;  /* 0x0000009c59167224 */ /* 0x000fce00078e02ff */
.L_x_78:
[----:B------:R-:W-:Y:S05]  /*2f20*/  BSYNC B1 ;  /* 0x0000000000017941 */ /* 0x000fea0003800000 */
.L_x_77:
[----:B---3--:R-:W-:Y:S01]  /*2f30*/  @!P3 IMAD R89, R108, R155, R22 ;  /* 0x0000009b6c59b224 */ /* 0x008fe200078e0216 */
[----:B------:R-:W-:Y:S04]  /*2f40*/  BSSY B1, `(.L_x_79) ;  /* 0x0000006000017945 */ /* 0x000fe80003800000 */
[----:B------:R3:W-:Y:S01]  /*2f50*/  @!P3 STG.E.U8 desc[UR36][R160.64+0x28], R89 ;  /* 0x00002859a000b986 */ /* 0x0007e2000c101124 */
[----:B------:R-:W-:Y:S05]  /*2f60*/  @P5 BRA `(.L_x_80) ;  /* 0x00000000000c5947 */ /* 0x000fea0003800000 */
[----:B--2---:R-:W3:Y:S02]  /*2f70*/  LDG.E.U8 R157, desc[UR36][R162.64+0x29] ;  /* 0x00002924a29d7981 */ /* 0x004ee4000c1e1100 */
[----:B---3--:R-:W-:-:S05]  /*2f80*/  PRMT R89, R157, 0x8880, RZ ;  /* 0x000088809d597816 */ /* 0x008fca00000000ff */
[----:B------:R-:W-:-:S07]  /*2f90*/  IMAD R22, R89, R156, RZ ;  /* 0x0000009c59167224 */ /* 0x000fce00078e02ff */
.L_x_80:
[----:B------:R-:W-:Y:S05]  /*2fa0*/  BSYNC B1 ;  /* 0x0000000000017941 */ /* 0x000fea0003800000 */
.L_x_79:
[----:B------:R-:W-:Y:S01]  /*2fb0*/  @!P5 IMAD R109, R109, R155, R22 ;  /* 0x0000009b6d6dd224 */ /* 0x000fe200078e0216 */
[----:B------:R-:W-:Y:S04]  /*2fc0*/  BSSY B1, `(.L_x_81) ;  /* 0x0000006000017945 */ /* 0x000fe80003800000 */
[----:B------:R0:W-:Y:S01]  /*2fd0*/  @!P5 STG.E.U8 desc[UR36][R160.64+0x29], R109 ;  /* 0x0000296da000d986 */ /* 0x0001e2000c101124 */
[----:B------:R-:W-:Y:S05]  /*2fe0*/  @P2 BRA `(.L_x_82) ;  /* 0x00000000000c2947 */ /* 0x000fea0003800000 */
[----:B--2---:R-:W3:Y:S02]  /*2ff0*/  LDG.E.U8 R157, desc[UR36][R166.64+0x28] ;  /* 0x00002824a69d7981 */ /* 0x004ee4000c1e1100 */
[----:B---3--:R-:W-:-:S05]  /*3000*/  PRMT R89, R157, 0x8880, RZ ;  /* 0x000088809d597816 */ /* 0x008fca00000000ff */
[----:B------:R-:W-:-:S07]  /*3010*/  IMAD R22, R89, R156, RZ ;  /* 0x0000009c59167224 */ /* 0x000fce00078e02ff */
.L_x_82:
[----:B------:R-:W-:Y:S05]  /*3020*/  BSYNC B1 ;  /* 0x0000000000017941 */ /* 0x000fea0003800000 */
.L_x_81:
        /* <DEDUP_REMOVED lines=11> */
.L_x_84:
[----:B------:R-:W-:Y:S05]  /*30e0*/  BSYNC B1 ;  /* 0x0000000000017941 */ /* 0x000fea0003800000 */
.L_x_83:
[----:B------:R-:W-:Y:S01]  /*30f0*/  @!P4 IMAD R111, R111, R155, R22 ;  /* 0x0000009b6f6fc224 */ /* 0x000fe200078e0216 */
[----:B------:R-:W-:Y:S04]  /*3100*/  BSSY B1, `(.L_x_85) ;  /* 0x0000006000017945 */ /* 0x000fe80003800000 */
[----:B------:R0:W-:Y:S01]  /*3110*/  @!P4 STG.E.U8 desc[UR36][R8.64+0x29], R111 ;  /* 0x0000296f0800c986 */ /* 0x0001e2000c101124 */
[----:B------:R-:W-:Y:S05]  /*3120*/  @P3 BRA `(.L_x_86) ;  /* 0x00000000000c3947 */ /* 0x000fea0003800000 */
[----:B--2---:R-:W3:Y:S02]  /*3130*/  LDG.E.U8 R157, desc[UR36][R162.64+0x30] ;  /* 0x00003024a29d7981 */ /* 0x004ee4000c1e1100 */
[----:B---3--:R-:W-:-:S05]  /*3140*/  PRMT R89, R157, 0x8880, RZ ;  /* 0x000088809d597816 */ /* 0x008fca00000000ff */
[----:B------:R-:W-:-:S07]  /*3150*/  IMAD R22, R89, R156, RZ ;  /* 0x0000009c59167224 */ /* 0x000fce00078e02ff */
.L_x_86:
[----:B------:R-:W-:Y:S05]  /*3160*/  BSYNC B1 ;  /* 0x0000000000017941 */ /* 0x000fea0003800000 */
.L_x_85:
[----:B---3--:R-:W-:Y:S01]  /*3170*/  @!P3 IMAD R89, R112, R155, R22 ;  /* 0x0000009b7059b224 */ /* 0x008fe200078e0216 */
[----:B------:R-:W-:Y:S04]  /*3180*/  BSSY B1, `(.L_x_87) ;  /* 0x0000006000017945 */ /* 0x000fe80003800000 */
[----:B------:R3:W-:Y:S01]  /*3190*/  @!P3 STG.E.U8 desc[UR36][R160.64+0x30], R89 ;  /* 0x00003059a000b986 */ /* 0x0007e2000c101124 */
[----:B------:R-:W-:Y:S05]  /*31a0*/  @P5 BRA `(.L_x_88) ;  /* 0x00000000000c5947 */ /* 0x000fea0003800000 */
[----:B--2---:R-:W3:Y:S02]  /*31b0*/  LDG.E.U8 R157, desc[UR36][R162.64+0x31] ;  /* 0x00003124a29d7981 */ /* 0x004ee4000c1e1100 */
[----:B---3--:R-:W-:-:S05]  /*31c0*/  PRMT R89, R157, 0x8880, RZ ;  /* 0x000088809d597816 */ /* 0x008fca00000000ff */
[----:B------:R-:W-:-:S07]  /*31d0*/  IMAD R22, R89, R156, RZ ;  /* 0x0000009c59167224 */ /* 0x000fce00078e02ff */
.L_x_88:
[----:B------:R-:W-:Y:S05]  /*31e0*/  BSYNC B1 ;  /* 0x0000000000017941 */ /* 0x000fea0003800000 */
.L_x_87:
[----:B------:R-:W-:Y:S01]  /*31f0*/  @!P5 IMAD R113, R113, R155, R22 ;  /* 0x0000009b7171d224 */ /* 0x000fe200078e0216 */
[----:B------:R-:W-:Y:S04]  /*3200*/  BSSY B1, `(.L_x_89) ;  /* 0x0000006000017945 */ /* 0x000fe80003800000 */
[----:B------:R0:W-:Y:S01]  /*3210*/  @!P5 STG.E.U8 desc[UR36][R160.64+0x31], R113 ;  /* 0x00003171a000d986 */ /* 0x0001e2000c101124 */
[----:B------:R-:W-:Y:S05]  /*3220*/  @P2 BRA `(.L_x_90) ;  /* 0x00000000000c2947 */ /* 0x000fea0003800000 */
[----:B--2---:R-:W3:Y:S02]  /*3230*/  LDG.E.U8 R157, desc[UR36][R166.64+0x30] ;  /* 0x00003024a69d7981 */ /* 0x004ee4000c1e1100 */
[----:B---3--:R-:W-:-:S05]  /*3240*/  PRMT R89, R157, 0x8880, RZ ;  /* 0x000088809d597816 */ /* 0x008fca00000000ff */
[----:B------:R-:W-:-:S07]  /*3250*/  IMAD R22, R89, R156, RZ ;  /* 0x0000009c59167224 */ /* 0x000fce00078e02ff */
.L_x_90:
[----:B------:R-:W-:Y:S05]  /*3260*/  BSYNC B1 ;  /* 0x0000000000017941 */ /* 0x000fea0003800000 */
.L_x_89:
        /* <DEDUP_REMOVED lines=11> */
.L_x_92:
[----:B------:R-:W-:Y:S05]  /*3320*/  BSYNC B1 ;  /* 0x0000000000017941 */ /* 0x000fea0003800000 */
.L_x_91:
[----:B------:R-:W-:Y:S01]  /*3330*/  @!P4 IMAD R115, R115, R155, R22 ;  /* 0x0000009b7373c224 */ /* 0x000fe200078e0216 */
[----:B------:R-:W-:Y:S04]  /*3340*/  BSSY B1, `(.L_x_93) ;  /* 0x0000006000017945 */ /* 0x000fe80003800000 */
[----:B------:R0:W-:Y:S01]  /*3350*/  @!P4 STG.E.U8 desc[UR36][R8.64+0x31], R115 ;  /* 0x000031730800c986 */ /* 0x0001e2000c101124 */
[----:B------:R-:W-:Y:S05]  /*3360*/  @P3 BRA `(.L_x_94) ;  /* 0x00000000000c3947 */ /* 0x000fea0003800000 */
[----:B--2---:R-:W3:Y:S02]  /*3370*/  LDG.E.U8 R157, desc[UR36][R162.64+0x38] ;  /* 0x00003824a29d7981 */ /* 0x004ee4000c1e1100 */
[----:B---3--:R-:W-:-:S05]  /*3380*/  PRMT R89, R157, 0x8880, RZ ;  /* 0x000088809d597816 */ /* 0x008fca00000000ff */
[----:B------:R-:W-:-:S07]  /*3390*/  IMAD R22, R89, R156, RZ ;  /* 0x0000009c59167224 */ /* 0x000fce00078e02ff */
.L_x_94:
[----:B------:R-:W-:Y:S05]  /*33a0*/  BSYNC B1 ;  /* 0x0000000000017941 */ /* 0x000fea0003800000 */
.L_x_93:
[----:B---3--:R-:W-:Y:S01]  /*33b0*/  @!P3 IMAD R89, R116, R155, R22 ;  /* 0x0000009b7459b224 */ /* 0x008fe200078e0216 */
[----:B------:R-:W-:Y:S04]  /*33c0*/  BSSY B1, `(.L_x_95) ;  /* 0x0000006000017945 */ /* 0x000fe80003800000 */
[----:B------:R3:W-:Y:S01]  /*33d0*/  @!P3 STG.E.U8 desc[UR36][R160.64+0x38], R89 ;  /* 0x00003859a000b986 */ /* 0x0007e2000c101124 */
[----:B------:R-:W-:Y:S05]  /*33e0*/  @P5 BRA `(.L_x_96) ;  /* 0x00000000000c5947 */ /* 0x000fea0003800000 */
[----:B--2---:R-:W3:Y:S02]  /*33f0*/  LDG.E.U8 R157, desc[UR36][R162.64+0x39] ;  /* 0x00003924a29d7981 */ /* 0x004ee4000c1e1100 */
[----:B---3--:R-:W-:-:S05]  /*3400*/  PRMT R89, R157, 0x8880, RZ ;  /* 0x000088809d597816 */ /* 0x008fca00000000ff */
[----:B------:R-:W-:-:S07]  /*3410*/  IMAD R22, R89, R156, RZ ;  /* 0x0000009c59167224 */ /* 0x000fce00078e02ff */
.L_x_96:
[----:B------:R-:W-:Y:S05]  /*3420*/  BSYNC B1 ;  /* 0x0000000000017941 */ /* 0x000fea0003800000 */
.L_x_95:
[----:B------:R-:W-:Y:S01]  /*3430*/  @!P5 IMAD R117, R117, R155, R22 ;  /* 0x0000009b7575d224 */ /* 0x000fe200078e0216 */
[----:B------:R-:W-:Y:S04]  /*3440*/  BSSY B1, `(.L_x_97) ;  /* 0x0000006000017945 */ /* 0x000fe80003800000 */
[----:B------:R0:W-:Y:S01]  /*3450*/  @!P5 STG.E.U8 desc[UR36][R160.64+0x39], R117 ;  /* 0x00003975a000d986 */ /* 0x0001e2000c101124 */
[----:B------:R-:W-:Y:S05]  /*3460*/  @P2 BRA `(.L_x_98) ;  /* 0x00000000000c2947 */ /* 0x000fea0003800000 */
[----:B--2---:R-:W3:Y:S02]  /*3470*/  LDG.E.U8 R157, desc[UR36][R166.64+0x38] ;  /* 0x00003824a69d7981 */ /* 0x004ee4000c1e1100 */
[----:B---3--:R-:W-:-:S05]  /*3480*/  PRMT R89, R157, 0x8880, RZ ;  /* 0x000088809d597816 */ /* 0x008fca00000000ff */
[----:B------:R-:W-:-:S07]  /*3490*/  IMAD R22, R89, R156, RZ ;  /* 0x0000009c59167224 */ /* 0x000fce00078e02ff */
.L_x_98:
[----:B------:R-:W-:Y:S05]  /*34a0*/  BSYNC B1 ;  /* 0x0000000000017941 */ /* 0x000fea0003800000 */
.L_x_97:
        /* <DEDUP_REMOVED lines=11> */
.L_x_100:
[----:B------:R-:W-:Y:S05]  /*3560*/  BSYNC B1 ;  /* 0x0000000000017941 */ /* 0x000fea0003800000 */
.L_x_99:
[----:B------:R-:W-:Y:S01]  /*3570*/  @!P4 IMAD R119, R119, R155, R22 ;  /* 0x0000009b7777c224 */ /* 0x000fe200078e0216 */
[----:B------:R-:W-:Y:S04]  /*3580*/  BSSY B1, `(.L_x_101) ;  /* 0x0000006000017945 */ /* 0x000fe80003800000 */
[----:B------:R0:W-:Y:S01]  /*3590*/  @!P4 STG.E.U8 desc[UR36][R8.64+0x39], R119 ;  /* 0x000039770800c986 */ /* 0x0001e2000c101124 */
[----:B------:R-:W-:Y:S05]  /*35a0*/  @P3 BRA `(.L_x_102) ;  /* 0x00000000000c3947 */ /* 0x000fea0003800000 */
[----:B--2---:R-:W3:Y:S02]  /*35b0*/  LDG.E.U8 R157, desc[UR36][R162.64+0x40] ;  /* 0x00004024a29d7981 */ /* 0x004ee4000c1e1100 */
[----:B---3--:R-:W-:-:S05]  /*35c0*/  PRMT R89, R157, 0x8880, RZ ;  /* 0x000088809d597816 */ /* 0x008fca00000000ff */
[----:B------:R-:W-:-:S07]  /*35d0*/  IMAD R22, R89, R156, RZ ;  /* 0x0000009c59167224 */ /* 0x000fce00078e02ff */
.L_x_102:
[----:B------:R-:W-:Y:S05]  /*35e0*/  BSYNC B1 ;  /* 0x0000000000017941 */ /* 0x000fea0003800000 */
.L_x_101:
[----:B---3--:R-:W-:Y:S01]  /*35f0*/  @!P3 IMAD R89, R120, R155, R22 ;  /* 0x0000009b7859b224 */ /* 0x008fe200078e0216 */
[----:B------:R-:W-:Y:S04]  /*3600*/  BSSY B1, `(.L_x_103) ;  /* 0x0000006000017945 */ /* 0x000fe80003800000 */
[----:B------:R3:W-:Y:S01]  /*3610*/  @!P3 STG.E.U8 desc[UR36][R160.64+0x40], R89 ;  /* 0x00004059a000b986 */ /* 0x0007e2000c101124 */
[----:B------:R-:W-:Y:S05]  /*3620*/  @P5 BRA `(.L_x_104) ;  /* 0x00000000000c5947 */ /* 0x000fea0003800000 */
[----:B--2---:R-:W3:Y:S02]  /*3630*/  LDG.E.U8 R157, desc[UR36][R162.64+0x41] ;  /* 0x00004124a29d7981 */ /* 0x004ee4000c1e1100 */
[----:B---3--:R-:W-:-:S05]  /*3640*/  PRMT R89, R157, 0x8880, RZ ;  /* 0x000088809d597816 */ /* 0x008fca00000000ff */
[----:B------:R-:W-:-:S07]  /*3650*/  IMAD R22, R89, R156, RZ ;  /* 0x0000009c59167224 */ /* 0x000fce00078e02ff */
.L_x_104:
[----:B------:R-:W-:Y:S05]  /*3660*/  BSYNC B1 ;  /* 0x0000000000017941 */ /* 0x000fea0003800000 */
.L_x_103:
[----:B------:R-:W-:Y:S01]  /*3670*/  @!P5 IMAD R121, R121, R155, R22 ;  /* 0x0000009b7979d224 */ /* 0x000fe200078e0216 */
[----:B------:R-:W-:Y:S04]  /*3680*/  BSSY B1, `(.L_x_105) ;  /* 0x0000006000017945 */ /* 0x000fe80003800000 */
[----:B------:R0:W-:Y:S01]  /*3690*/  @!P5 STG.E.U8 desc[UR36][R160.64+0x41], R121 ;  /* 0x00004179a000d986 */ /* 0x0001e2000c101124 */
[----:B------:R-:W-:Y:S05]  /*36a0*/  @P2 BRA `(.L_x_106) ;  /* 0x00000000000c2947 */ /* 0x000fea0003800000 */
[----:B--2---:R-:W3:Y:S02]  /*36b0*/  LDG.E.U8 R157, desc[UR36][R166.64+0x40] ;  /* 0x00004024a69d7981 */ /* 0x004ee4000c1e1100 */
[----:B---3--:R-:W-:-:S05]  /*36c0*/  PRMT R89, R157, 0x8880, RZ ;  /* 0x000088809d597816 */ /* 0x008fca00000000ff */
[----:B------:R-:W-:-:S07]  /*36d0*/  IMAD R22, R89, R156, RZ ;  /* 0x0000009c59167224 */ /* 0x000fce00078e02ff */
.L_x_106:
[----:B------:R-:W-:Y:S05]  /*36e0*/  BSYNC B1 ;  /* 0x0000000000017941 */ /* 0x000fea0003800000 */
.L_x_105:
        /* <DEDUP_REMOVED lines=11> */
.L_x_108:
[----:B------:R-:W-:Y:S05]  /*37a0*/  BSYNC B1 ;  /* 0x0000000000017941 */ /* 0x000fea0003800000 */
.L_x_107:
[----:B------:R-:W-:Y:S01]  /*37b0*/  @!P4 IMAD R123, R123, R155, R22 ;  /* 0x0000009b7b7bc224 */ /* 0x000fe200078e0216 */
[----:B------:R-:W-:Y:S04]  /*37c0*/  BSSY B1, `(.L_x_109) ;  /* 0x0000006000017945 */ /* 0x000fe80003800000 */
[----:B------:R0:W-:Y:S01]  /*37d0*/  @!P4 STG.E.U8 desc[UR36][R8.64+0x41], R123 ;  /* 0x0000417b0800c986 */ /* 0x0001e2000c101124 */
[----:B------:R-:W-:Y:S05]  /*37e0*/  @P3 BRA `(.L_x_110) ;  /* 0x00000000000c3947 */ /* 0x000fea0003800000 */
[----:B--2---:R-:W3:Y:S02]  /*37f0*/  LDG.E.U8 R157, desc[UR36][R162.64+0x48] ;  /* 0x00004824a29d7981 */ /* 0x004ee4000c1e1100 */
[----:B---3--:R-:W-:-:S05]  /*3800*/  PRMT R89, R157, 0x8880, RZ ;  /* 0x000088809d597816 */ /* 0x008fca00000000ff */
[----:B------:R-:W-:-:S07]  /*3810*/  IMAD R22, R89, R156, RZ ;  /* 0x0000009c59167224 */ /* 0x000fce00078e02ff */
.L_x_110:
[----:B------:R-:W-:Y:S05]  /*3820*/  BSYNC B1 ;  /* 0x0000000000017941 */ /* 0x000fea0003800000 */
.L_x_109:
[----:B---3--:R-:W-:Y:S01]  /*3830*/  @!P3 IMAD R89, R124, R155, R22 ;  /* 0x0000009b7c59b224 */ /* 0x008fe200078e0216 */
[----:B------:R-:W-:Y:S04]  /*3840*/  BSSY B1, `(.L_x_111) ;  /* 0x0000006000017945 */ /* 0x000fe80003800000 */
[----:B------:R3:W-:Y:S01]  /*3850*/  @!P3 STG.E.U8 desc[UR36][R160.64+0x48], R89 ;  /* 0x00004859a000b986 */ /* 0x0007e2000c101124 */
[----:B------:R-:W-:Y:S05]  /*3860*/  @P5 BRA `(.L_x_112) ;  /* 0x00000000000c5947 */ /* 0x000fea0003800000 */
[----:B--2---:R-:W3:Y:S02]  /*3870*/  LDG.E.U8 R157, desc[UR36][R162.64+0x49] ;  /* 0x00004924a29d7981 */ /* 0x004ee4000c1e1100 */
[----:B---3--:R-:W-:-:S05]  /*3880*/  PRMT R89, R157, 0x8880, RZ ;  /* 0x000088809d597816 */ /* 0x008fca00000000ff */
[----:B------:R-:W-:-:S07]  /*3890*/  IMAD R22, R89, R156, RZ ;  /* 0x0000009c59167224 */ /* 0x000fce00078e02ff */
.L_x_112:
[----:B------:R-:W-:Y:S05]  /*38a0*/  BSYNC B1 ;  /* 0x0000000000017941 */ /* 0x000fea0003800000 */
.L_x_111:
[----:B------:R-:W-:Y:S01]  /*38b0*/  @!P5 IMAD R125, R125, R155, R22 ;  /* 0x0000009b7d7dd224 */ /* 0x000fe200078e0216 */
[----:B------:R-:W-:Y:S04]  /*38c0*/  BSSY B1, `(.L_x_113) ;  /* 0x0000006000017945 */ /* 0x000fe80003800000 */
[----:B------:R0:W-:Y:S01]  /*38d0*/  @!P5 STG.E.U8 desc[UR36][R160.64+0x49], R125 ;  /* 0x0000497da000d986 */ /* 0x0001e2000c101124 */
[----:B------:R-:W-:Y:S05]  /*38e0*/  @P2 BRA `(.L_x_114) ;  /* 0x00000000000c2947 */ /* 0x000fea0003800000 */
[----:B--2---:R-:W3:Y:S02]  /*38f0*/  LDG.E.U8 R157, desc[UR36][R166.64+0x48] ;  /* 0x00004824a69d7981 */ /* 0x004ee4000c1e1100 */
[----:B---3--:R-:W-:-:S05]  /*3900*/  PRMT R89, R157, 0x8880, RZ ;  /* 0x000088809d597816 */ /* 0x008fca00000000ff */
[----:B------:R-:W-:-:S07]  /*3910*/  IMAD R22, R89, R156, RZ ;  /* 0x0000009c59167224 */ /* 0x000fce00078e02ff */
.L_x_114:
[----:B------:R-:W-:Y:S05]  /*3920*/  BSYNC B1 ;  /* 0x0000000000017941 */ /* 0x000fea0003800000 */
.L_x_113:
        /* <DEDUP_REMOVED lines=11> */
.L_x_116:
[----:B------:R-:W-:Y:S05]  /*39e0*/  BSYNC B1 ;  /* 0x0000000000017941 */ /* 0x000fea0003800000 */
.L_x_115:
[----:B------:R-:W-:Y:S01]  /*39f0*/  @!P4 IMAD R127, R127, R155, R22 ;  /* 0x0000009b7f7fc224 */ /* 0x000fe200078e0216 */
[----:B------:R-:W-:Y:S04]  /*3a00*/  BSSY B1, `(.L_x_117) ;  /* 0x0000006000017945 */ /* 0x000fe80003800000 */
[----:B------:R0:W-:Y:S01]  /*3a10*/  @!P4 STG.E.U8 desc[UR36][R8.64+0x49], R127 ;  /* 0x0000497f0800c986 */ /* 0x0001e2000c101124 */
[----:B------:R-:W-:Y:S05]  /*3a20*/  @P3 BRA `(.L_x_118) ;  /* 0x00000000000c3947 */ /* 0x000fea0003800000 */
[----:B--2---:R-:W3:Y:S02]  /*3a30*/  LDG.E.U8 R157, desc[UR36][R162.64+0x50] ;  /* 0x00005024a29d7981 */ /* 0x004ee4000c1e1100 */
[----:B---3--:R-:W-:-:S05]  /*3a40*/  PRMT R89, R157, 0x8880, RZ ;  /* 0x000088809d597816 */ /* 0x008fca00000000ff */
[----:B------:R-:W-:-:S07]  /*3a50*/  IMAD R22, R89, R156, RZ ;  /* 0x0000009c59167224 */ /* 0x000fce00078e02ff */
.L_x_118:
[----:B------:R-:W-:Y:S05]  /*3a60*/  BSYNC B1 ;  /* 0x0000000000017941 */ /* 0x000fea0003800000 */
.L_x_117:
[----:B---3--:R-:W-:Y:S01]  /*3a70*/  @!P3 IMAD R89, R128, R155, R22 ;  /* 0x0000009b8059b224 */ /* 0x008fe200078e0216 */
[----:B------:R-:W-:Y:S04]  /*3a80*/  BSSY B1, `(.L_x_119) ;  /* 0x0000006000017945 */ /* 0x000fe80003800000 */
[----:B------:R3:W-:Y:S01]  /*3a90*/  @!P3 STG.E.U8 desc[UR36][R160.64+0x50], R89 ;  /* 0x00005059a000b986 */ /* 0x0007e2000c101124 */
[----:B------:R-:W-:Y:S05]  /*3aa0*/  @P5 BRA `(.L_x_120) ;  /* 0x00000000000c5947 */ /* 0x000fea0003800000 */
[----:B--2---:R-:W3:Y:S02]  /*3ab0*/  LDG.E.U8 R157, desc[UR36][R162.64+0x51] ;  /* 0x00005124a29d7981 */ /* 0x004ee4000c1e1100 */
[----:B---3--:R-:W-:-:S05]  /*3ac0*/  PRMT R89, R157, 0x8880, RZ ;  /* 0x000088809d597816 */ /* 0x008fca00000000ff */
[----:B------:R-:W-:-:S07]  /*3ad0*/  IMAD R22, R89, R156, RZ ;  /* 0x0000009c59167224 */ /* 0x000fce00078e02ff */
.L_x_120:
[----:B------:R-:W-:Y:S05]  /*3ae0*/  BSYNC B1 ;  /* 0x0000000000017941 */ /* 0x000fea0003800000 */
.L_x_119:
[----:B------:R-:W-:Y:S01]  /*3af0*/  @!P5 IMAD R129, R129, R155, R22 ;  /* 0x0000009b8181d224 */ /* 0x000fe200078e0216 */
[----:B------:R-:W-:Y:S04]  /*3b00*/  BSSY B1, `(.L_x_121) ;  /* 0x0000006000017945 */ /* 0x000fe80003800000 */
[----:B------:R0:W-:Y:S01]  /*3b10*/  @!P5 STG.E.U8 desc[UR36][R160.64+0x51], R129 ;  /* 0x00005181a000d986 */ /* 0x0001e2000c101124 */
[----:B------:R-:W-:Y:S05]  /*3b20*/  @P2 BRA `(.L_x_122) ;  /* 0x00000000000c2947 */ /* 0x000fea0003800000 */
[----:B--2---:R-:W3:Y:S02]  /*3b30*/  LDG.E.U8 R157, desc[UR36][R166.64+0x50] ;  /* 0x00005024a69d7981 */ /* 0x004ee4000c1e1100 */
[----:B---3--:R-:W-:-:S05]  /*3b40*/  PRMT R89, R157, 0x8880, RZ ;  /* 0x000088809d597816 */ /* 0x008fca00000000ff */
[----:B------:R-:W-:-:S07]  /*3b50*/  IMAD R22, R89, R156, RZ ;  /* 0x0000009c59167224 */ /* 0x000fce00078e02ff */
.L_x_122:
[----:B------:R-:W-:Y:S05]  /*3b60*/  BSYNC B1 ;  /* 0x0000000000017941 */ /* 0x000fea0003800000 */
.L_x_121:
        /* <DEDUP_REMOVED lines=11> */
.L_x_124:
[----:B------:R-:W-:Y:S05]  /*3c20*/  BSYNC B1 ;  /* 0x0000000000017941 */ /* 0x000fea0003800000 */
.L_x_123:
[----:B------:R-:W-:Y:S01]  /*3c30*/  @!P4 IMAD R131, R131, R155, R22 ;  /* 0x0000009b8383c224 */ /* 0x000fe200078e0216 */
[----:B------:R-:W-:Y:S04]  /*3c40*/  BSSY B1, `(.L_x_125) ;  /* 0x0000006000017945 */ /* 0x000fe80003800000 */
[----:B------:R0:W-:Y:S01]  /*3c50*/  @!P4 STG.E.U8 desc[UR36][R8.64+0x51], R131 ;  /* 0x000051830800c986 */ /* 0x0001e2000c101124 */
[----:B------:R-:W-:Y:S05]  /*3c60*/  @P3 BRA `(.L_x_126) ;  /* 0x00000000000c3947 */ /* 0x000fea0003800000 */
[----:B--2---:R-:W3:Y:S02]  /*3c70*/  LDG.E.U8 R157, desc[UR36][R162.64+0x58] ;  /* 0x00005824a29d7981 */ /* 0x004ee4000c1e1100 */
[----:B---3--:R-:W-:-:S05]  /*3c80*/  PRMT R89, R157, 0x8880, RZ ;  /* 0x000088809d597816 */ /* 0x008fca00000000ff */
[----:B------:R-:W-:-:S07]  /*3c90*/  IMAD R22, R89, R156, RZ ;  /* 0x0000009c59167224 */ /* 0x000fce00078e02ff */
.L_x_126:
[----:B------:R-:W-:Y:S05]  /*3ca0*/  BSYNC B1 ;  /* 0x0000000000017941 */ /* 0x000fea0003800000 */
.L_x_125:
[----:B---3--:R-:W-:Y:S01]  /*3cb0*/  @!P3 IMAD R89, R132, R155, R22 ;  /* 0x0000009b8459b224 */ /* 0x008fe200078e0216 */
[----:B------:R-:W-:Y:S04]  /*3cc0*/  BSSY B1, `(.L_x_127) ;  /* 0x0000006000017945 */ /* 0x000fe80003800000 */
[----:B------:R3:W-:Y:S01]  /*3cd0*/  @!P3 STG.E.U8 desc[UR36][R160.64+0x58], R89 ;  /* 0x00005859a000b986 */ /* 0x0007e2000c101124 */
[----:B------:R-:W-:Y:S05]  /*3ce0*/  @P5 BRA `(.L_x_128) ;  /* 0x00000000000c5947 */ /* 0x000fea0003800000 */
[----:B--2---:R-:W3:Y:S02]  /*3cf0*/  LDG.E.U8 R157, desc[UR36][R162.64+0x59] ;  /* 0x00005924a29d7981 */ /* 0x004ee4000c1e1100 */
[----:B---3--:R-:W-:-:S05]  /*3d00*/  PRMT R89, R157, 0x8880, RZ ;  /* 0x000088809d597816 */ /* 0x008fca00000000ff */
[----:B------:R-:W-:-:S07]  /*3d10*/  IMAD R22, R89, R156, RZ ;  /* 0x0000009c59167224 */ /* 0x000fce00078e02ff */
.L_x_128:
[----:B------:R-:W-:Y:S05]  /*3d20*/  BSYNC B1 ;  /* 0x0000000000017941 */ /* 0x000fea0003800000 */
.L_x_127:
[----:B------:R-:W-:Y:S01]  /*3d30*/  @!P5 IMAD R133, R133, R155, R22 ;  /* 0x0000009b8585d224 */ /* 0x000fe200078e0216 */
[----:B------:R-:W-:Y:S04]  /*3d40*/  BSSY B1, `(.L_x_129) ;  /* 0x0000006000017945 */ /* 0x000fe80003800000 */
[----:B------:R0:W-:Y:S01]  /*3d50*/  @!P5 STG.E.U8 desc[UR36][R160.64+0x59], R133 ;  /* 0x00005985a000d986 */ /* 0x0001e2000c101124 */
[----:B------:R-:W-:Y:S05]  /*3d60*/  @P2 BRA `(.L_x_130) ;  /* 0x00000000000c2947 */ /* 0x000fea0003800000 */
[----:B--2---:R-:W3:Y:S02]  /*3d70*/  LDG.E.U8 R157, desc[UR36][R166.64+0x58] ;  /* 0x00005824a69d7981 */ /* 0x004ee4000c1e1100 */
[----:B---3--:R-:W-:-:S05]  /*3d80*/  PRMT R89, R157, 0x8880, RZ ;  /* 0x000088809d597816 */ /* 0x008fca00000000ff */
[----:B------:R-:W-:-:S07]  /*3d90*/  IMAD R22, R89, R156, RZ ;  /* 0x0000009c59167224 */ /* 0x000fce00078e02ff */
.L_x_130:
[----:B------:R-:W-:Y:S05]  /*3da0*/  BSYNC B1 ;  /* 0x0000000000017941 */ /* 0x000fea0003800000 */
.L_x_129:
        /* <DEDUP_REMOVED lines=11> */
.L_x_132:
[----:B------:R-:W-:Y:S05]  /*3e60*/  BSYNC B1 ;  /* 0x0000000000017941 */ /* 0x000fea0003800000 */
.L_x_131:
[----:B------:R-:W-:Y:S01]  /*3e70*/  @!P4 IMAD R135, R135, R155, R22 ;  /* 0x0000009b8787c224 */ /* 0x000fe200078e0216 */
[----:B------:R-:W-:Y:S04]  /*3e80*/  BSSY B1, `(.L_x_133) ;  /* 0x0000006000017945 */ /* 0x000fe80003800000 */
[----:B------:R0:W-:Y:S01]  /*3e90*/  @!P4 STG.E.U8 desc[UR36][R8.64+0x59], R135 ;  /* 0x000059870800c986 */ /* 0x0001e2000c101124 */
[----:B------:R-:W-:Y:S05]  /*3ea0*/  @P3 BRA `(.L_x_134) ;  /* 0x00000000000c3947 */ /* 0x000fea0003800000 */
[----:B--2---:R-:W3:Y:S02]  /*3eb0*/  LDG.E.U8 R157, desc[UR36][R162.64+0x60] ;  /* 0x00006024a29d7981 */ /* 0x004ee4000c1e1100 */
[----:B---3--:R-:W-:-:S05]  /*3ec0*/  PRMT R89, R157, 0x8880, RZ ;  /* 0x000088809d597816 */ /* 0x008fca00000000ff */
[----:B------:R-:W-:-:S07]  /*3ed0*/  IMAD R22, R89, R156, RZ ;  /* 0x0000009c59167224 */ /* 0x000fce00078e02ff */
.L_x_134:
[----:B------:R-:W-:Y:S05]  /*3ee0*/  BSYNC B1 ;  /* 0x0000000000017941 */ /* 0x000fea0003800000 */
.L_x_133:
[----:B---3--:R-:W-:Y:S01]  /*3ef0*/  @!P3 IMAD R89, R136, R155, R22 ;  /* 0x0000009b8859b224 */ /* 0x008fe200078e0216 */
[----:B------:R-:W-:Y:S04]  /*3f00*/  BSSY B1, `(.L_x_135) ;  /* 0x0000006000017945 */ /* 0x000fe80003800000 */
[----:B------:R3:W-:Y:S01]  /*3f10*/  @!P3 STG.E.U8 desc[UR36][R160.64+0x60], R89 ;  /* 0x00006059a000b986 */ /* 0x0007e2000c101124 */
[----:B------:R-:W-:Y:S05]  /*3f20*/  @P5 BRA `(.L_x_136) ;  /* 0x00000000000c5947 */ /* 0x000fea0003800000 */
[----:B--2---:R-:W3:Y:S02]  /*3f30*/  LDG.E.U8 R157, desc[UR36][R162.64+0x61] ;  /* 0x00006124a29d7981 */ /* 0x004ee4000c1e1100 */
[----:B---3--:R-:W-:-:S05]  /*3f40*/  PRMT R89, R157, 0x8880, RZ ;  /* 0x000088809d597816 */ /* 0x008fca00000000ff */
[----:B------:R-:W-:-:S07]  /*3f50*/  IMAD R22, R89, R156, RZ ;  /* 0x0000009c59167224 */ /* 0x000fce00078e02ff */
.L_x_136:
[----:B------:R-:W-:Y:S05]  /*3f60*/  BSYNC B1 ;  /* 0x0000000000017941 */ /* 0x000fea0003800000 */
.L_x_135:
[----:B------:R-:W-:Y:S01]  /*3f70*/  @!P5 IMAD R137, R137, R155, R22 ;  /* 0x0000009b8989d224 */ /* 0x000fe200078e0216 */
[----:B------:R-:W-:Y:S04]  /*3f80*/  BSSY B1, `(.L_x_137) ;  /* 0x0000006000017945 */ /* 0x000fe80003800000 */
[----:B------:R0:W-:Y:S01]  /*3f90*/  @!P5 STG.E.U8 desc[UR36][R160.64+0x61], R137 ;  /* 0x00006189a000d986 */ /* 0x0001e2000c101124 */
[----:B------:R-:W-:Y:S05]  /*3fa0*/  @P2 BRA `(.L_x_138) ;  /* 0x00000000000c2947 */ /* 0x000fea0003800000 */
[----:B--2---:R-:W3:Y:S02]  /*3fb0*/  LDG.E.U8 R157, desc[UR36][R166.64+0x60] ;  /* 0x00006024a69d7981 */ /* 0x004ee4000c1e1100 */
[----:B---3--:R-:W-:-:S05]  /*3fc0*/  PRMT R89, R157, 0x8880, RZ ;  /* 0x000088809d597816 */ /* 0x008fca00000000ff */
[----:B------:R-:W-:-:S07]  /*3fd0*/  IMAD R22, R89, R156, RZ ;  /* 0x0000009c59167224 */ /* 0x000fce00078e02ff */
.L_x_138:
[----:B------:R-:W-:Y:S05]  /*3fe0*/  BSYNC B1 ;  /* 0x0000000000017941 */ /* 0x000fea0003800000 */
.L_x_137:
        /* <DEDUP_REMOVED lines=11> */
.L_x_140:
[----:B------:R-:W-:Y:S05]  /*40a0*/  BSYNC B1 ;  /* 0x0000000000017941 */ /* 0x000fea0003800000 */
.L_x_139:
[----:B------:R-:W-:Y:S01]  /*40b0*/  @!P4 IMAD R139, R139, R155, R22 ;  /* 0x0000009b8b8bc224 */ /* 0x000fe200078e0216 */
[----:B------:R-:W-:Y:S04]  /*40c0*/  BSSY B1, `(.L_x_141) ;  /* 0x0000006000017945 */ /* 0x000fe80003800000 */
[----:B------:R0:W-:Y:S01]  /*40d0*/  @!P4 STG.E.U8 desc[UR36][R8.64+0x61], R139 ;  /* 0x0000618b0800c986 */ /* 0x0001e2000c101124 */
[----:B------:R-:W-:Y:S05]  /*40e0*/  @P3 BRA `(.L_x_142) ;  /* 0x00000000000c3947 */ /* 0x000fea0003800000 */
[----:B--2---:R-:W3:Y:S02]  /*40f0*/  LDG.E.U8 R157, desc[UR36][R162.64+0x68] ;  /* 0x00006824a29d7981 */ /* 0x004ee4000c1e1100 */
[----:B---3--:R-:W-:-:S05]  /*4100*/  PRMT R89, R157, 0x8880, RZ ;  /* 0x000088809d597816 */ /* 0x008fca00000000ff */
[----:B------:R-:W-:-:S07]  /*4110*/  IMAD R22, R89, R156, RZ ;  /* 0x0000009c59167224 */ /* 0x000fce00078e02ff */
.L_x_142:
[----:B------:R-:W-:Y:S05]  /*4120*/  BSYNC B1 ;  /* 0x0000000000017941 */ /* 0x000fea0003800000 */
.L_x_141:
[----:B---3--:R-:W-:Y:S01]  /*4130*/  @!P3 IMAD R89, R140, R155, R22 ;  /* 0x0000009b8c59b224 */ /* 0x008fe200078e0216 */
[----:B------:R-:W-:Y:S04]  /*4140*/  BSSY B1, `(.L_x_143) ;  /* 0x0000006000017945 */ /* 0x000fe80003800000 */
[----:B------:R3:W-:Y:S01]  /*4150*/  @!P3 STG.E.U8 desc[UR36][R160.64+0x68], R89 ;  /* 0x00006859a000b986 */ /* 0x0007e2000c101124 */
[----:B------:R-:W-:Y:S05]  /*4160*/  @P5 BRA `(.L_x_144) ;  /* 0x00000000000c5947 */ /* 0x000fea0003800000 */
[----:B--2---:R-:W3:Y:S02]  /*4170*/  LDG.E.U8 R157, desc[UR36][R162.64+0x69] ;  /* 0x00006924a29d7981 */ /* 0x004ee4000c1e1100 */
[----:B---3--:R-:W-:-:S05]  /*4180*/  PRMT R89, R157, 0x8880, RZ ;  /* 0x000088809d597816 */ /* 0x008fca00000000ff */
[----:B------:R-:W-:-:S07]  /*4190*/  IMAD R22, R89, R156, RZ ;  /* 0x0000009c59167224 */ /* 0x000fce00078e02ff */
.L_x_144:
[----:B------:R-:W-:Y:S05]  /*41a0*/  BSYNC B1 ;  /* 0x0000000000017941 */ /* 0x000fea0003800000 */
.L_x_143:
[----:B------:R-:W-:Y:S01]  /*41b0*/  @!P5 IMAD R141, R141, R155, R22 ;  /* 0x0000009b8d8dd224 */ /* 0x000fe200078e0216 */
[----:B------:R-:W-:Y:S04]  /*41c0*/  BSSY B1, `(.L_x_145) ;  /* 0x0000006000017945 */ /* 0x000fe80003800000 */
[----:B------:R0:W-:Y:S01]  /*41d0*/  @!P5 STG.E.U8 desc[UR36][R160.64+0x69], R141 ;  /* 0x0000698da000d986 */ /* 0x0001e2000c101124 */
[----:B------:R-:W-:Y:S05]  /*41e0*/  @P2 BRA `(.L_x_146) ;  /* 0x00000000000c2947 */ /* 0x000fea0003800000 */
[----:B--2---:R-:W3:Y:S02]  /*41f0*/  LDG.E.U8 R157, desc[UR36][R166.64+0x68] ;  /* 0x00006824a69d7981 */ /* 0x004ee4000c1e1100 */
[----:B---3--:R-:W-:-:S05]  /*4200*/  PRMT R89, R157, 0x8880, RZ ;  /* 0x000088809d597816 */ /* 0x008fca00000000ff */
[----:B------:R-:W-:-:S07]  /*4210*/  IMAD R22, R89, R156, RZ ;  /* 0x0000009c59167224 */ /* 0x000fce00078e02ff */
.L_x_146:
[----:B------:R-:W-:Y:S05]  /*4220*/  BSYNC B1 ;  /* 0x0000000000017941 */ /* 0x000fea0003800000 */
.L_x_145:
        /* <DEDUP_REMOVED lines=11> */
.L_x_148:
[----:B------:R-:W-:Y:S05]  /*42e0*/  BSYNC B1 ;  /* 0x0000000000017941 */ /* 0x000fea0003800000 */
.L_x_147:
[----:B------:R-:W-:Y:S01]  /*42f0*/  @!P4 IMAD R143, R143, R155, R22 ;  /* 0x0000009b8f8fc224 */ /* 0x000fe200078e0216 */
[----:B------:R-:W-:Y:S04]  /*4300*/  BSSY B1, `(.L_x_149) ;  /* 0x0000006000017945 */ /* 0x000fe80003800000 */
[----:B------:R0:W-:Y:S01]  /*4310*/  @!P4 STG.E.U8 desc[UR36][R8.64+0x69], R143 ;  /* 0x0000698f0800c986 */ /* 0x0001e2000c101124 */
[----:B------:R-:W-:Y:S05]  /*4320*/  @P3 BRA `(.L_x_150) ;  /* 0x00000000000c3947 */ /* 0x000fea0003800000 */
[----:B--2---:R-:W3:Y:S02]  /*4330*/  LDG.E.U8 R157, desc[UR36][R162.64+0x70] ;  /* 0x00007024a29d7981 */ /* 0x004ee4000c1e1100 */
[----:B---3--:R-:W-:-:S05]  /*4340*/  PRMT R89, R157, 0x8880, RZ ;  /* 0x000088809d597816 */ /* 0x008fca00000000ff */
[----:B------:R-:W-:-:S07]  /*4350*/  IMAD R22, R89, R156, RZ ;  /* 0x0000009c59167224 */ /* 0x000fce00078e02ff */
.L_x_150:
[----:B------:R-:W-:Y:S05]  /*4360*/  BSYNC B1 ;  /* 0x0000000000017941 */ /* 0x000fea0003800000 */
.L_x_149:
[----:B---3--:R-:W-:Y:S01]  /*4370*/  @!P3 IMAD R89, R144, R155, R22 ;  /* 0x0000009b9059b224 */ /* 0x008fe200078e0216 */
[----:B------:R-:W-:Y:S04]  /*4380*/  BSSY B1, `(.L_x_151) ;  /* 0x0000006000017945 */ /* 0x000fe80003800000 */
[----:B------:R3:W-:Y:S01]  /*4390*/  @!P3 STG.E.U8 desc[UR36][R160.64+0x70], R89 ;  /* 0x00007059a000b986 */ /* 0x0007e2000c101124 */
[----:B------:R-:W-:Y:S05]  /*43a0*/  @P5 BRA `(.L_x_152) ;  /* 0x00000000000c5947 */ /* 0x000fea0003800000 */
[----:B--2---:R-:W3:Y:S02]  /*43b0*/  LDG.E.U8 R157, desc[UR36][R162.64+0x71] ;  /* 0x00007124a29d7981 */ /* 0x004ee4000c1e1100 */
[----:B---3--:R-:W-:-:S05]  /*43c0*/  PRMT R89, R157, 0x8880, RZ ;  /* 0x000088809d597816 */ /* 0x008fca00000000ff */
[----:B------:R-:W-:-:S07]  /*43d0*/  IMAD R22, R89, R156, RZ ;  /* 0x0000009c59167224 */ /* 0x000fce00078e02ff */
.L_x_152:
[----:B------:R-:W-:Y:S05]  /*43e0*/  BSYNC B1 ;  /* 0x0000000000017941 */ /* 0x000fea0003800000 */
.L_x_151:
[----:B------:R-:W-:Y:S01]  /*43f0*/  @!P5 IMAD R145, R145, R155, R22 ;  /* 0x0000009b9191d224 */ /* 0x000fe200078e0216 */
[----:B------:R-:W-:Y:S04]  /*4400*/  BSSY B1, `(.L_x_153) ;  /* 0x0000006000017945 */ /* 0x000fe80003800000 */
[----:B------:R0:W-:Y:S01]  /*4410*/  @!P5 STG.E.U8 desc[UR36][R160.64+0x71], R145 ;  /* 0x00007191a000d986 */ /* 0x0001e2000c101124 */
[----:B------:R-:W-:Y:S05]  /*4420*/  @P2 BRA `(.L_x_154) ;  /* 0x00000000000c2947 */ /* 0x000fea0003800000 */
[----:B--2---:R-:W3:Y:S02]  /*4430*/  LDG.E.U8 R157, desc[UR36][R166.64+0x70] ;  /* 0x00007024a69d7981 */ /* 0x004ee4000c1e1100 */
[----:B---3--:R-:W-:-:S05]  /*4440*/  PRMT R89, R157, 0x8880, RZ ;  /* 0x000088809d597816 */ /* 0x008fca00000000ff */
[----:B------:R-:W-:-:S07]  /*4450*/  IMAD R22, R89, R156, RZ ;  /* 0x0000009c59167224 */ /* 0x000fce00078e02ff */
.L_x_154:
[----:B------:R-:W-:Y:S05]  /*4460*/  BSYNC B1 ;  /* 0x0000000000017941 */ /* 0x000fea0003800000 */
.L_x_153:
[C---:B------:R-:W-:Y:S01]  /*4470*/  ISETP.LT.OR P4, PT, R3.reuse, 0x72, !P1 ;  /* 0x000000720300780c */ /* 0x040fe20004f81670 */
[----:B---3--:R-:W-:Y:S01]  /*4480*/  @!P2 IMAD R89, R146, R155, R22 ;  /* 0x0000009b9259a224 */ /* 0x008fe200078e0216 */
[----:B------:R-:W-:Y:S01]  /*4490*/  BSSY B1, `(.L_x_155) ;  /* 0x000000b000017945 */ /* 0x000fe20003800000 */
[----:B------:R-:W-:Y:S02]  /*44a0*/  ISETP.LT.OR P3, PT, R3, 0x79, !P0 ;  /* 0x000000790300780c */ /* 0x000fe40004761670 */
[----:B------:R-:W-:Y:S01]  /*44b0*/  IADD3 R153, P5, R153, 0x80, RZ ;  /* 0x0000008099997810 */ /* 0x000fe20007fbe0ff */
[----:B------:R3:W-:Y:S01]  /*44c0*/  @!P2 STG.E.U8 desc[UR36][R8.64+0x70], R89 ;  /* 0x000070590800a986 */ /* 0x0007e2000c101124 */
[C---:B------:R-:W-:Y:S02]  /*44d0*/  ISETP.LT.OR P2, PT, R3.reuse, 0x79, !P1 ;  /* 0x000000790300780c */ /* 0x040fe40004f41670 */
[C---:B------:R-:W-:Y:S02]  /*44e0*/  ISETP.LT.OR P0, PT, R3.reuse, 0x7a, !P0 ;  /* 0x0000007a0300780c */ /* 0x040fe40004701670 */
[----:B------:R-:W-:-:S02]  /*44f0*/  ISETP.LT.OR P1, PT, R3, 0x7a, !P1 ;  /* 0x0000007a0300780c */ /* 0x000fc40004f21670 */
[----:B------:R-:W-:Y:S11]  /*4500*/  @P4 BRA `(.L_x_156) ;  /* 0x00000000000c4947 */ /* 0x000ff60003800000 */
[----:B--2---:R-:W3:Y:S02]  /*4510*/  LDG.E.U8 R157, desc[UR36][R166.64+0x71] ;  /* 0x00007124a69d7981 */ /* 0x004ee4000c1e1100 */
[----:B---3--:R-:W-:-:S05]  /*4520*/  PRMT R89, R157, 0x8880, RZ ;  /* 0x000088809d597816 */ /* 0x008fca00000000ff */
[----:B------:R-:W-:-:S07]  /*4530*/  IMAD R22, R89, R156, RZ ;  /* 0x0000009c59167224 */ /* 0x000fce00078e02ff */
.L_x_156:
[----:B------:R-:W-:Y:S05]  /*4540*/  BSYNC B1 ;  /* 0x0000000000017941 */ /* 0x000fea0003800000 */
.L_x_155:
[----:B------:R-:W-:Y:S01]  /*4550*/  @!P4 IMAD R147, R147, R155, R22 ;  /* 0x0000009b9393c224 */ /* 0x000fe200078e0216 */
[----:B------:R-:W-:Y:S04]  /*4560*/  BSSY B1, `(.L_x_157) ;  /* 0x0000006000017945 */ /* 0x000fe80003800000 */
[----:B------:R0:W-:Y:S01]  /*4570*/  @!P4 STG.E.U8 desc[UR36][R8.64+0x71], R147 ;  /* 0x000071930800c986 */ /* 0x0001e2000c101124 */
[----:B------:R-:W-:Y:S05]  /*4580*/  @P3 BRA `(.L_x_158) ;  /* 0x00000000000c3947 */ /* 0x000fea0003800000 */
[----:B--2---:R-:W3:Y:S02]  /*4590*/  LDG.E.U8 R157, desc[UR36][R162.64+0x78] ;  /* 0x00007824a29d7981 */ /* 0x004ee4000c1e1100 */
[----:B---3--:R-:W-:-:S05]  /*45a0*/  PRMT R89, R157, 0x8880, RZ ;  /* 0x000088809d597816 */ /* 0x008fca00000000ff */
[----:B------:R-:W-:-:S07]  /*45b0*/  IMAD R22, R89, R156, RZ ;  /* 0x0000009c59167224 */ /* 0x000fce00078e02ff */
.L_x_158:
[----:B------:R-:W-:Y:S05]  /*45c0*/  BSYNC B1 ;  /* 0x0000000000017941 */ /* 0x000fea0003800000 */
.L_x_157:
[----:B---3--:R-:W-:Y:S01]  /*45d0*/  @!P3 IMAD R89, R148, R155, R22 ;  /* 0x0000009b9459b224 */ /* 0x008fe200078e0216 */
[----:B------:R-:W-:Y:S01]  /*45e0*/  BSSY B1, `(.L_x_159) ;  /* 0x0000007000017945 */ /* 0x000fe20003800000 */
[----:B----4-:R-:W-:-:S03]  /*45f0*/  IMAD.X R91, RZ, RZ, R5, P5 ;  /* 0x000000ffff5b7224 */ /* 0x010fc600028e0605 */
[----:B------:R3:W-:Y:S01]  /*4600*/  @!P3 STG.E.U8 desc[UR36][R160.64+0x78], R89 ;  /* 0x00007859a000b986 */ /* 0x0007e2000c101124 */
[----:B------:R-:W-:Y:S05]  /*4610*/  @P0 BRA `(.L_x_160) ;  /* 0x00000000000c0947 */ /* 0x000fea0003800000 */
[----:B--2---:R-:W2:Y:S02]  /*4620*/  LDG.E.U8 R157, desc[UR36][R162.64+0x79] ;  /* 0x00007924a29d7981 */ /* 0x004ea4000c1e1100 */
[----:B--2---:R-:W-:-:S05]  /*4630*/  PRMT R5, R157, 0x8880, RZ ;  /* 0x000088809d057816 */ /* 0x004fca00000000ff */
[----:B------:R-:W-:-:S07]  /*4640*/  IMAD R22, R5, R156, RZ ;  /* 0x0000009c05167224 */ /* 0x000fce00078e02ff */
.L_x_160:
[----:B------:R-:W-:Y:S05]  /*4650*/  BSYNC B1 ;  /* 0x0000000000017941 */ /* 0x000fea0003800000 */
.L_x_159:
[----:B------:R-:W-:Y:S01]  /*4660*/  @!P0 IMAD R149, R149, R155, R22 ;  /* 0x0000009b95958224 */ /* 0x000fe200078e0216 */
[----:B------:R-:W-:Y:S01]  /*4670*/  BSSY B1, `(.L_x_161) ;  /* 0x0000007000017945 */ /* 0x000fe20003800000 */
[----:B------:R-:W-:-:S03]  /*4680*/  IMAD R4, R91, R158, RZ ;  /* 0x0000009e5b047224 */ /* 0x000fc600078e02ff */
[----:B------:R4:W-:Y:S01]  /*4690*/  @!P0 STG.E.U8 desc[UR36][R160.64+0x79], R149 ;  /* 0x00007995a0008986 */ /* 0x0009e2000c101124 */
[----:B------:R-:W-:Y:S05]  /*46a0*/  @P2 BRA `(.L_x_162) ;  /* 0x00000000000c2947 */ /* 0x000fea0003800000 */
[----:B--2---:R-:W2:Y:S02]  /*46b0*/  LDG.E.U8 R157, desc[UR36][R166.64+0x78] ;  /* 0x00007824a69d7981 */ /* 0x004ea4000c1e1100 */
[----:B--2---:R-:W-:-:S05]  /*46c0*/  PRMT R5, R157, 0x8880, RZ ;  /* 0x000088809d057816 */ /* 0x004fca00000000ff */
[----:B------:R-:W-:-:S07]  /*46d0*/  IMAD R22, R5, R156, RZ ;  /* 0x0000009c05167224 */ /* 0x000fce00078e02ff */
.L_x_162:
[----:B------:R-:W-:Y:S05]  /*46e0*/  BSYNC B1 ;  /* 0x0000000000017941 */ /* 0x000fea0003800000 */
.L_x_161:
[----:B------:R-:W-:Y:S01]  /*46f0*/  @!P2 IMAD R5, R150, R155, R22 ;  /* 0x0000009b9605a224 */ /* 0x000fe200078e0216 */
[----:B------:R-:W-:Y:S01]  /*4700*/  BSSY B1, `(.L_x_163) ;  /* 0x0000009000017945 */ /* 0x000fe20003800000 */
[C---:B---3--:R-:W-:Y:S02]  /*4710*/  IMAD R89, R153.reuse, R159, R4 ;  /* 0x0000009f99597224 */ /* 0x048fe400078e0204 */
[CC--:B------:R-:W-:Y:S01]  /*4720*/  IMAD.WIDE.U32 R164, R153.reuse, R158.reuse, R164 ;  /* 0x0000009e99a47225 */ /* 0x0c0fe200078e00a4 */
[----:B------:R3:W-:Y:S03]  /*4730*/  @!P2 STG.E.U8 desc[UR36][R8.64+0x78], R5 ;  /* 0x000078050800a986 */ /* 0x0007e6000c101124 */
[----:B------:R-:W-:Y:S01]  /*4740*/  IMAD.WIDE.U32 R158, R153, R158, R20 ;  /* 0x0000009e999e7225 */ /* 0x000fe200078e0014 */
[----:B------:R-:W-:Y:S06]  /*4750*/  @P1 BRA `(.L_x_164) ;  /* 0x00000000000c1947 */ /* 0x000fec0003800000 */
[----:B--2---:R-:W3:Y:S02]  /*4760*/  LDG.E.U8 R157, desc[UR36][R166.64+0x79] ;  /* 0x00007924a69d7981 */ /* 0x004ee4000c1e1100 */
[----:B---3--:R-:W-:-:S05]  /*4770*/  PRMT R5, R157, 0x8880, RZ ;  /* 0x000088809d057816 */ /* 0x008fca00000000ff */
[----:B------:R-:W-:-:S07]  /*4780*/  IMAD R22, R5, R156, RZ ;  /* 0x0000009c05167224 */ /* 0x000fce00078e02ff */
.L_x_164:
[----:B------:R-:W-:Y:S05]  /*4790*/  BSYNC B1 ;  /* 0x0000000000017941 */ /* 0x000fea0003800000 */
.L_x_163:
[----:B------:R-:W-:Y:S01]  /*47a0*/  @!P1 IMAD R151, R151, R155, R22 ;  /* 0x0000009b97979224 */ /* 0x000fe200078e0216 */
[----:B------:R-:W-:Y:S01]  /*47b0*/  ISETP.GE.AND P2, PT, R0, 0x81, PT ;  /* 0x000000810000780c */ /* 0x000fe20003f46270 */
[----:B------:R-:W-:Y:S01]  /*47c0*/  BSSY B1, `(.L_x_165) ;  /* 0x000000c000017945 */ /* 0x000fe20003800000 */
[----:B------:R-:W-:Y:S02]  /*47d0*/  IADD3 R4, P5, R158, R12, RZ ;  /* 0x0000000c9e047210 */ /* 0x000fe40007fbe0ff */
[----:B------:R0:W-:Y:S01]  /*47e0*/  @!P1 STG.E.U8 desc[UR36][R8.64+0x79], R151 ;  /* 0x0000799708009986 */ /* 0x0001e2000c101124 */
[----:B------:R-:W-:Y:S02]  /*47f0*/  ISETP.LT.OR P1, PT, R3, 0x1, !P2 ;  /* 0x000000010300780c */ /* 0x000fe40005721670 */
[----:B---3--:R-:W-:Y:S02]  /*4800*/  IADD3.X R5, R13, R159, R89, P5, !PT ;  /* 0x0000009f0d057210 */ /* 0x008fe40002ffe459 */
[----:B------:R-:W-:-:S02]  /*4810*/  ISETP.GE.AND P0, PT, R0, 0x89, PT ;  /* 0x000000890000780c */ /* 0x000fc40003f06270 */
[----:B------:R-:W-:Y:S02]  /*4820*/  IADD3 R12, P4, P3, R14, R12, R164 ;  /* 0x0000000c0e0c7210 */ /* 0x000fe40007b9e0a4 */
[----:B------:R-:W-:-:S05]  /*4830*/  ISETP.LT.OR P5, PT, R3, 0x2, !P2 ;  /* 0x000000020300780c */ /* 0x000fca00057a1670 */
[----:B0-----:R-:W-:Y:S08]  /*4840*/  @P1 BRA `(.L_x_166) ;  /* 0x00000000000c1947 */ /* 0x001ff00003800000 */
[----:B--2---:R-:W2:Y:S02]  /*4850*/  LDG.E.U8 R157, desc[UR36][R4.64] ;  /* 0x00000024049d7981 */ /* 0x004ea4000c1e1100 */
[----:B--2---:R-:W-:-:S05]  /*4860*/  PRMT R9, R157, 0x8880, RZ ;  /* 0x000088809d097816 */ /* 0x004fca00000000ff */
[----:B------:R-:W-:-:S07]  /*4870*/  IMAD R22, R9, R156, RZ ;  /* 0x0000009c09167224 */ /* 0x000fce00078e02ff */
.L_x_166:
[----:B------:R-:W-:Y:S05]  /*4880*/  BSYNC B1 ;  /* 0x0000000000017941 */ /* 0x000fea0003800000 */
.L_x_165:
[----:B------:R-:W-:Y:S01]  /*4890*/  @!P1 IMAD R9, R24, R155, R22 ;  /* 0x0000009b18099224 */ /* 0x000fe200078e0216 */
[----:B------:R-:W-:Y:S01]  /*48a0*/  BSSY B1, `(.L_x_167) ;  /* 0x0000007000017945 */ /* 0x000fe20003800000 */
[----:B------:R-:W-:-:S03]  /*48b0*/  IMAD.IADD R164, R89, 0x1, R165 ;  /* 0x0000000159a47824 */ /* 0x000fc600078e02a5 */
[----:B------:R0:W-:Y:S01]  /*48c0*/  @!P1 STG.E.U8 desc[UR36][R6.64], R9 ;  /* 0x0000000906009986 */ /* 0x0001e2000c101124 */
[----:B------:R-:W-:Y:S05]  /*48d0*/  @P5 BRA `(.L_x_168) ;  /* 0x00000000000c5947 */ /* 0x000fea0003800000 */
[----:B--2---:R-:W0:Y:S02]  /*48e0*/  LDG.E.U8 R157, desc[UR36][R4.64+0x1] ;  /* 0x00000124049d7981 */ /* 0x004e24000c1e1100 */
[----:B0-----:R-:W-:-:S05]  /*48f0*/  PRMT R9, R157, 0x8880, RZ ;  /* 0x000088809d097816 */ /* 0x001fca00000000ff */
[----:B------:R-:W-:-:S07]  /*4900*/  IMAD R22, R9, R156, RZ ;  /* 0x0000009c09167224 */ /* 0x000fce00078e02ff */
.L_x_168:
[----:B------:R-:W-:Y:S05]  /*4910*/  BSYNC B1 ;  /* 0x0000000000017941 */ /* 0x000fea0003800000 */
.L_x_167:
[----:B------:R-:W-:Y:S01]  /*4920*/  ISETP.LT.OR P1, PT, R3, 0x1, !P0 ;  /* 0x000000010300780c */ /* 0x000fe20004721670 */
[----:B------:R-:W-:Y:S01]  /*4930*/  @!P5 IMAD R25, R25, R155, R22 ;  /* 0x0000009b1919d224 */ /* 0x000fe200078e0216 */
[----:B------:R-:W-:Y:S01]  /*4940*/  BSSY B1, `(.L_x_169) ;  /* 0x000000a000017945 */ /* 0x000fe20003800000 */
[----:B------:R-:W-:Y:S02]  /*4950*/  IADD3.X R13, R21, R13, R164, P4, P3 ;  /* 0x0000000d150d7210 */ /* 0x000fe400027e64a4 */
[C---:B------:R-:W-:Y:S01]  /*4960*/  ISETP.LT.OR P4, PT, R3.reuse, 0x2, !P0 ;  /* 0x000000020300780c */ /* 0x040fe20004781670 */
[----:B------:R3:W-:Y:S01]  /*4970*/  @!P5 STG.E.U8 desc[UR36][R6.64+0x1], R25 ;  /* 0x000001190600d986 */ /* 0x0007e2000c101124 */
[C---:B------:R-:W-:Y:S02]  /*4980*/  ISETP.LT.OR P5, PT, R3.reuse, 0x9, !P2 ;  /* 0x000000090300780c */ /* 0x040fe400057a1670 */
[----:B------:R-:W-:-:S04]  /*4990*/  ISETP.LT.OR P3, PT, R3, 0xa, !P2 ;  /* 0x0000000a0300780c */ /* 0x000fc80005761670 */
[----:B------:R-:W-:Y:S09]  /*49a0*/  @P1 BRA `(.L_x_170) ;  /* 0x00000000000c1947 */ /* 0x000ff20003800000 */
[----:B--2---:R-:W0:Y:S02]  /*49b0*/  LDG.E.U8 R157, desc[UR36][R12.64] ;  /* 0x000000240c9d7981 */ /* 0x004e24000c1e1100 */
[----:B0-----:R-:W-:-:S05]  /*49c0*/  PRMT R9, R157, 0x8880, RZ ;  /* 0x000088809d097816 */ /* 0x001fca00000000ff */
[----:B------:R-:W-:-:S07]  /*49d0*/  IMAD R22, R9, R156, RZ ;  /* 0x0000009c09167224 */ /* 0x000fce00078e02ff */
.L_x_170:
[----:B------:R-:W-:Y:S05]  /*49e0*/  BSYNC B1 ;  /* 0x0000000000017941 */ /* 0x000fea0003800000 */
.L_x_169:
[----:B0-----:R-:W-:Y:S01]  /*49f0*/  @!P1 IMAD R9, R26, R155, R22 ;  /* 0x0000009b1a099224 */ /* 0x001fe200078e0216 */
[----:B------:R-:W-:Y:S04]  /*4a00*/  BSSY B1, `(.L_x_171) ;  /* 0x0000006000017945 */ /* 0x000fe80003800000 */
[----:B------:R0:W-:Y:S01]  /*4a10*/  @!P1 STG.E.U8 desc[UR36][R10.64], R9 ;  /* 0x000000090a009986 */ /* 0x0001e2000c101124 */
[----:B------:R-:W-:Y:S05]  /*4a20*/  @P4 BRA `(.L_x_172) ;  /* 0x00000000000c4947 */ /* 0x000fea0003800000 */
[----:B--2---:R-:W0:Y:S02]  /*4a30*/  LDG.E.U8 R157, desc[UR36][R12.64+0x1] ;  /* 0x000001240c9d7981 */ /* 0x004e24000c1e1100 */
[----:B0-----:R-:W-:-:S05]  /*4a40*/  PRMT R9, R157, 0x8880, RZ ;  /* 0x000088809d097816 */ /* 0x001fca00000000ff */
[----:B------:R-:W-:-:S07]  /*4a50*/  IMAD R22, R9, R156, RZ ;  /* 0x0000009c09167224 */ /* 0x000fce00078e02ff */
.L_x_172:
[----:B------:R-:W-:Y:S05]  /*4a60*/  BSYNC B1 ;  /* 0x0000000000017941 */ /* 0x000fea0003800000 */
.L_x_171:
[----:B------:R-:W-:Y:S01]  /*4a70*/  @!P4 IMAD R27, R27, R155, R22 ;  /* 0x0000009b1b1bc224 */ /* 0x000fe200078e0216 */
[----:B------:R-:W-:Y:S04]  /*4a80*/  BSSY B1, `(.L_x_173) ;  /* 0x0000006000017945 */ /* 0x000fe80003800000 */
[----:B------:R0:W-:Y:S01]  /*4a90*/  @!P4 STG.E.U8 desc[UR36][R10.64+0x1], R27 ;  /* 0x0000011b0a00c986 */ /* 0x0001e2000c101124 */
[----:B------:R-:W-:Y:S05]  /*4aa0*/  @P5 BRA `(.L_x_174) ;  /* 0x00000000000c5947 */ /* 0x000fea0003800000 */
[----:B--2---:R-:W0:Y:S02]  /*4ab0*/  LDG.E.U8 R157, desc[UR36][R4.64+0x8] ;  /* 0x00000824049d7981 */ /* 0x004e24000c1e1100 */
[----:B0-----:R-:W-:-:S05]  /*4ac0*/  PRMT R9, R157, 0x8880, RZ ;  /* 0x000088809d097816 */ /* 0x001fca00000000ff */
[----:B------:R-:W-:-:S07]  /*4ad0*/  IMAD R22, R9, R156, RZ ;  /* 0x0000009c09167224 */ /* 0x000fce00078e02ff */
.L_x_174:
[----:B------:R-:W-:Y:S05]  /*4ae0*/  BSYNC B1 ;  /* 0x0000000000017941 */ /* 0x000fea0003800000 */
.L_x_173:
[----:B0-----:R-:W-:Y:S01]  /*4af0*/  @!P5 IMAD R9, R28, R155, R22 ;  /* 0x0000009b1c09d224 */ /* 0x001fe200078e0216 */
[----:B------:R-:W-:Y:S04]  /*4b00*/  BSSY B1, `(.L_x_175) ;  /* 0x0000006000017945 */ /* 0x000fe80003800000 */
[----:B------:R0:W-:Y:S01]  /*4b10*/  @!P5 STG.E.U8 desc[UR36][R6.64+0x8], R9 ;  /* 0x000008090600d986 */ /* 0x0001e2000c101124 */
[----:B------:R-:W-:Y:S05]  /*4b20*/  @P3 BRA `(.L_x_176) ;  /* 0x00000000000c3947 */ /* 0x000fea0003800000 */
[----:B--2---:R-:W0:Y:S02]  /*4b30*/  LDG.E.U8 R157, desc[UR36][R4.64+0x9] ;  /* 0x00000924049d7981 */ /* 0x004e24000c1e1100 */
[----:B0-----:R-:W-:-:S05]  /*4b40*/  PRMT R9, R157, 0x8880, RZ ;  /* 0x000088809d097816 */ /* 0x001fca00000000ff */
[----:B------:R-:W-:-:S07]  /*4b50*/  IMAD R22, R9, R156, RZ ;  /* 0x0000009c09167224 */ /* 0x000fce00078e02ff */
.L_x_176:
[----:B------:R-:W-:Y:S05]  /*4b60*/  BSYNC B1 ;  /* 0x0000000000017941 */ /* 0x000fea0003800000 */
.L_x_175:
[----:B------:R-:W-:Y:S01]  /*4b70*/  ISETP.LT.OR P5, PT, R3, 0x9, !P0 ;  /* 0x000000090300780c */ /* 0x000fe200047a1670 */
[----:B------:R-:W-:Y:S01]  /*4b80*/  @!P3 IMAD R29, R29, R155, R22 ;  /* 0x0000009b1d1db224 */ /* 0x000fe200078e0216 */
[----:B------:R-:W-:Y:S01]  /*4b90*/  BSSY B1, `(.L_x_177) ;  /* 0x0000009000017945 */ /* 0x000fe20003800000 */
[C---:B------:R-:W-:Y:S02]  /*4ba0*/  ISETP.LT.OR P4, PT, R3.reuse, 0xa, !P0 ;  /* 0x0000000a0300780c */ /* 0x040fe40004781670 */
[C---:B------:R-:W-:Y:S01]  /*4bb0*/  ISETP.LT.OR P1, PT, R3.reuse, 0x12, !P2 ;  /* 0x000000120300780c */ /* 0x040fe20005721670 */
[----:B------:R0:W-:Y:S01]  /*4bc0*/  @!P3 STG.E.U8 desc[UR36][R6.64+0x9], R29 ;  /* 0x0000091d0600b986 */ /* 0x0001e2000c101124 */
[----:B------:R-:W-:-:S06]  /*4bd0*/  ISETP.LT.OR P3, PT, R3, 0x11, !P2 ;  /* 0x000000110300780c */ /* 0x000fcc0005761670 */
[----:B------:R-:W-:Y:S07]  /*4be0*/  @P5 BRA `(.L_x_178) ;  /* 0x00000000000c5947 */ /* 0x000fee0003800000 */
[----:B--2---:R-:W0:Y:S02]  /*4bf0*/  LDG.E.U8 R157, desc[UR36][R12.64+0x8] ;  /* 0x000008240c9d7981 */ /* 0x004e24000c1e1100 */
[----:B0-----:R-:W-:-:S05]  /*4c00*/  PRMT R9, R157, 0x8880, RZ ;  /* 0x000088809d097816 */ /* 0x001fca00000000ff */
[----:B------:R-:W-:-:S07]  /*4c10*/  IMAD R22, R9, R156, RZ ;  /* 0x0000009c09167224 */ /* 0x000fce00078e02ff */
.L_x_178:
[----:B------:R-:W-:Y:S05]  /*4c20*/  BSYNC B1 ;  /* 0x0000000000017941 */ /* 0x000fea0003800000 */
.L_x_177:
[----:B0-----:R-:W-:Y:S01]  /*4c30*/  @!P5 IMAD R9, R30, R155, R22 ;  /* 0x0000009b1e09d224 */ /* 0x001fe200078e0216 */
[----:B------:R-:W-:Y:S04]  /*4c40*/  BSSY B1, `(.L_x_179) ;  /* 0x0000006000017945 */ /* 0x000fe80003800000 */
[----:B------:R0:W-:Y:S01]  /*4c50*/  @!P5 STG.E.U8 desc[UR36][R10.64+0x8], R9 ;  /* 0x000008090a00d986 */ /* 0x0001e2000c101124 */
[----:B------:R-:W-:Y:S05]  /*4c60*/  @P4 BRA `(.L_x_180) ;  /* 0x00000000000c4947 */ /* 0x000fea0003800000 */
[----:B--2---:R-:W0:Y:S02]  /*4c70*/  LDG.E.U8 R157, desc[UR36][R12.64+0x9] ;  /* 0x000009240c9d7981 */ /* 0x004e24000c1e1100 */
[----:B0-----:R-:W-:-:S05]  /*4c80*/  PRMT R9, R157, 0x8880, RZ ;  /* 0x000088809d097816 */ /* 0x001fca00000000ff */
[----:B------:R-:W-:-:S07]  /*4c90*/  IMAD R22, R9, R156, RZ ;  /* 0x0000009c09167224 */ /* 0x000fce00078e02ff */
.L_x_180:
[----:B------:R-:W-:Y:S05]  /*4ca0*/  BSYNC B1 ;  /* 0x0000000000017941 */ /* 0x000fea0003800000 */
.L_x_179:
[----:B------:R-:W-:Y:S01]  /*4cb0*/  @!P4 IMAD R31, R31, R155, R22 ;  /* 0x0000009b1f1fc224 */ /* 0x000fe200078e0216 */
[----:B------:R-:W-:Y:S04]  /*4cc0*/  BSSY B1, `(.L_x_181) ;  /* 0x0000006000017945 */ /* 0x000fe80003800000 */
[----:B------:R0:W-:Y:S01]  /*4cd0*/  @!P4 STG.E.U8 desc[UR36][R10.64+0x9], R31 ;  /* 0x0000091f0a00c986 */ /* 0x0001e2000c101124 */
[----:B------:R-:W-:Y:S05]  /*4ce0*/  @P3 BRA `(.L_x_182) ;  /* 0x00000000000c3947 */ /* 0x000fea0003800000 */
[----:B--2---:R-:W0:Y:S02]  /*4cf0*/  LDG.E.U8 R157, desc[UR36][R4.64+0x10] ;  /* 0x00001024049d7981 */ /* 0x004e24000c1e1100 */
[----:B0-----:R-:W-:-:S05]  /*4d00*/  PRMT R9, R157, 0x8880, RZ ;  /* 0x000088809d097816 */ /* 0x001fca00000000ff */
[----:B------:R-:W-:-:S07]  /*4d10*/  IMAD R22, R9, R156, RZ ;  /* 0x0000009c09167224 */ /* 0x000fce00078e02ff */
.L_x_182:
[----:B------:R-:W-:Y:S05]  /*4d20*/  BSYNC B1 ;  /* 0x0000000000017941 */ /* 0x000fea0003800000 */
.L_x_181:
[----:B0-----:R-:W-:Y:S01]  /*4d30*/  @!P3 IMAD R9, R32, R155, R22 ;  /* 0x0000009b2009b224 */ /* 0x001fe200078e0216 */
[----:B------:R-:W-:Y:S04]  /*4d40*/  BSSY B1, `(.L_x_183) ;  /* 0x0000006000017945 */ /* 0x000fe80003800000 */
[----:B------:R0:W-:Y:S01]  /*4d50*/  @!P3 STG.E.U8 desc[UR36][R6.64+0x10], R9 ;  /* 0x000010090600b986 */ /* 0x0001e2000c101124 */
[----:B------:R-:W-:Y:S05]  /*4d60*/  @P1 BRA `(.L_x_184) ;  /* 0x00000000000c1947 */ /* 0x000fea0003800000 */
[----:B--2---:R-:W0:Y:S02]  /*4d70*/  LDG.E.U8 R157, desc[UR36][R4.64+0x11] ;  /* 0x00001124049d7981 */ /* 0x004e24000c1e1100 */
[----:B0-----:R-:W-:-:S05]  /*4d80*/  PRMT R9, R157, 0x8880, RZ ;  /* 0x000088809d097816 */ /* 0x001fca00000000ff */
[----:B------:R-:W-:-:S07]  /*4d90*/  IMAD R22, R9, R156, RZ ;  /* 0x0000009c09167224 */ /* 0x000fce00078e02ff */
.L_x_184:
[----:B------:R-:W-:Y:S05]  /*4da0*/  BSYNC B1 ;  /* 0x0000000000017941 */ /* 0x000fea0003800000 */
.L_x_183:
        /* <DEDUP_REMOVED lines=11> */
.L_x_186:
[----:B------:R-:W-:Y:S05]  /*4e60*/  BSYNC B1 ;  /* 0x0000000000017941 */ /* 0x000fea0003800000 */
.L_x_185:
[----:B0-----:R-:W-:Y:S01]  /*4e70*/  @!P4 IMAD R9, R34, R155, R22 ;  /* 0x0000009b2209c224 */ /* 0x001fe200078e0216 */
[----:B------:R-:W-:Y:S04]  /*4e80*/  BSSY B1, `(.L_x_187) ;  /* 0x0000006000017945 */ /* 0x000fe80003800000 */
[----:B------:R0:W-:Y:S01]  /*4e90*/  @!P4 STG.E.U8 desc[UR36][R10.64+0x10], R9 ;  /* 0x000010090a00c986 */ /* 0x0001e2000c101124 */
[----:B------:R-:W-:Y:S05]  /*4ea0*/  @P3 BRA `(.L_x_188) ;  /* 0x00000000000c3947 */ /* 0x000fea0003800000 */
[----:B--2---:R-:W0:Y:S02]  /*4eb0*/  LDG.E.U8 R157, desc[UR36][R12.64+0x11] ;  /* 0x000011240c9d7981 */ /* 0x004e24000c1e1100 */
[----:B0-----:R-:W-:-:S05]  /*4ec0*/  PRMT R9, R157, 0x8880, RZ ;  /* 0x000088809d097816 */ /* 0x001fca00000000ff */
[----:B------:R-:W-:-:S07]  /*4ed0*/  IMAD R22, R9, R156, RZ ;  /* 0x0000009c09167224 */ /* 0x000fce00078e02ff */
.L_x_188:
[----:B------:R-:W-:Y:S05]  /*4ee0*/  BSYNC B1 ;  /* 0x0000000000017941 */ /* 0x000fea0003800000 */
.L_x_187:
[----:B------:R-:W-:Y:S01]  /*4ef0*/  @!P3 IMAD R35, R35, R155, R22 ;  /* 0x0000009b2323b224 */ /* 0x000fe200078e0216 */
[----:B------:R-:W-:Y:S04]  /*4f00*/  BSSY B1, `(.L_x_189) ;  /* 0x0000006000017945 */ /* 0x000fe80003800000 */
[----:B------:R0:W-:Y:S01]  /*4f10*/  @!P3 STG.E.U8 desc[UR36][R10.64+0x11], R35 ;  /* 0x000011230a00b986 */ /* 0x0001e2000c101124 */
[----:B------:R-:W-:Y:S05]  /*4f20*/  @P5 BRA `(.L_x_190) ;  /* 0x00000000000c5947 */ /* 0x000fea0003800000 */
[----:B--2---:R-:W0:Y:S02]  /*4f30*/  LDG.E.U8 R157, desc[UR36][R4.64+0x18] ;  /* 0x00001824049d7981 */ /* 0x004e24000c1e1100 */
[----:B0-----:R-:W-:-:S05]  /*4f40*/  PRMT R9, R157, 0x8880, RZ ;  /* 0x000088809d097816 */ /* 0x001fca00000000ff */
[----:B------:R-:W-:-:S07]  /*4f50*/  IMAD R22, R9, R156, RZ ;  /* 0x0000009c09167224 */ /* 0x000fce00078e02ff */
.L_x_190:
[----:B------:R-:W-:Y:S05]  /*4f60*/  BSYNC B1 ;  /* 0x0000000000017941 */ /* 0x000fea0003800000 */
.L_x_189:
[----:B0-----:R-:W-:Y:S01]  /*4f70*/  @!P5 IMAD R9, R36, R155, R22 ;  /* 0x0000009b2409d224 */ /* 0x001fe200078e0216 */
[----:B------:R-:W-:Y:S04]  /*4f80*/  BSSY B1, `(.L_x_191) ;  /* 0x0000006000017945 */ /* 0x000fe80003800000 */
[----:B------:R0:W-:Y:S01]  /*4f90*/  @!P5 STG.E.U8 desc[UR36][R6.64+0x18], R9 ;  /* 0x000018090600d986 */ /* 0x0001e2000c101124 */
[----:B------:R-:W-:Y:S05]  /*4fa0*/  @P1 BRA `(.L_x_192) ;  /* 0x00000000000c1947 */ /* 0x000fea0003800000 */
[----:B--2---:R-:W0:Y:S02]  /*4fb0*/  LDG.E.U8 R157, desc[UR36][R4.64+0x19] ;  /* 0x00001924049d7981 */ /* 0x004e24000c1e1100 */
[----:B0-----:R-:W-:-:S05]  /*4fc0*/  PRMT R9, R157, 0x8880, RZ ;  /* 0x000088809d097816 */ /* 0x001fca00000000ff */
[----:B------:R-:W-:-:S07]  /*4fd0*/  IMAD R22, R9, R156, RZ ;  /* 0x0000009c09167224 */ /* 0x000fce00078e02ff */
.L_x_192:
[----:B------:R-:W-:Y:S05]  /*4fe0*/  BSYNC B1 ;  /* 0x0000000000017941 */ /* 0x000fea0003800000 */
.L_x_191:
        /* <DEDUP_REMOVED lines=11> */
.L_x_194:
[----:B------:R-:W-:Y:S05]  /*50a0*/  BSYNC B1 ;  /* 0x0000000000017941 */ /* 0x000fea0003800000 */
.L_x_193:
[----:B0-----:R-:W-:Y:S01]  /*50b0*/  @!P4 IMAD R9, R38, R155, R22 ;  /* 0x0000009b2609c224 */ /* 0x001fe200078e0216 */
[----:B------:R-:W-:Y:S04]  /*50c0*/  BSSY B1, `(.L_x_195) ;  /* 0x0000006000017945 */ /* 0x000fe80003800000 */
[----:B------:R0:W-:Y:S01]  /*50d0*/  @!P4 STG.E.U8 desc[UR36][R10.64+0x18], R9 ;  /* 0x000018090a00c986 */ /* 0x0001e2000c101124 */
[----:B------:R-:W-:Y:S05]  /*50e0*/  @P3 BRA `(.L_x_196) ;  /* 0x00000000000c3947 */ /* 0x000fea0003800000 */
[----:B--2---:R-:W0:Y:S02]  /*50f0*/  LDG.E.U8 R157, desc[UR36][R12.64+0x19] ;  /* 0x000019240c9d7981 */ /* 0x004e24000c1e1100 */
[----:B0-----:R-:W-:-:S05]  /*5100*/  PRMT R9, R157, 0x8880, RZ ;  /* 0x000088809d097816 */ /* 0x001fca00000000ff */
[----:B------:R-:W-:-:S07]  /*5110*/  IMAD R22, R9, R156, RZ ;  /* 0x0000009c09167224 */ /* 0x000fce00078e02ff */
.L_x_196:
[----:B------:R-:W-:Y:S05]  /*5120*/  BSYNC B1 ;  /* 0x0000000000017941 */ /* 0x000fea0003800000 */
.L_x_195:
[----:B------:R-:W-:Y:S01]  /*5130*/  @!P3 IMAD R39, R39, R155, R22 ;  /* 0x0000009b2727b224 */ /* 0x000fe200078e0216 */
[----:B------:R-:W-:Y:S04]  /*5140*/  BSSY B1, `(.L_x_197) ;  /* 0x0000006000017945 */ /* 0x000fe80003800000 */
[----:B------:R0:W-:Y:S01]  /*5150*/  @!P3 STG.E.U8 desc[UR36][R10.64+0x19], R39 ;  /* 0x000019270a00b986 */ /* 0x0001e2000c101124 */
[----:B------:R-:W-:Y:S05]  /*5160*/  @P5 BRA `(.L_x_198) ;  /* 0x00000000000c5947 */ /* 0x000fea0003800000 */
[----:B--2---:R-:W0:Y:S02]  /*5170*/  LDG.E.U8 R157, desc[UR36][R4.64+0x20] ;  /* 0x00002024049d7981 */ /* 0x004e24000c1e1100 */
[----:B0-----:R-:W-:-:S05]  /*5180*/  PRMT R9, R157, 0x8880, RZ ;  /* 0x000088809d097816 */ /* 0x001fca00000000ff */
[----:B------:R-:W-:-:S07]  /*5190*/  IMAD R22, R9, R156, RZ ;  /* 0x0000009c09167224 */ /* 0x000fce00078e02ff */
.L_x_198:
[----:B------:R-:W-:Y:S05]  /*51a0*/  BSYNC B1 ;  /* 0x0000000000017941 */ /* 0x000fea0003800000 */
.L_x_197:
[----:B0-----:R-:W-:Y:S01]  /*51b0*/  @!P5 IMAD R9, R40, R155, R22 ;  /* 0x0000009b2809d224 */ /* 0x001fe200078e0216 */
[----:B------:R-:W-:Y:S04]  /*51c0*/  BSSY B1, `(.L_x_199) ;  /* 0x0000006000017945 */ /* 0x000fe80003800000 */
[----:B------:R0:W-:Y:S01]  /*51d0*/  @!P5 STG.E.U8 desc[UR36][R6.64+0x20], R9 ;  /* 0x000020090600d986 */ /* 0x0001e2000c101124 */
[----:B------:R-:W-:Y:S05]  /*51e0*/  @P1 BRA `(.L_x_200) ;  /* 0x00000000000c1947 */ /* 0x000fea0003800000 */
[----:B--2---:R-:W0:Y:S02]  /*51f0*/  LDG.E.U8 R157, desc[UR36][R4.64+0x21] ;  /* 0x00002124049d7981 */ /* 0x004e24000c1e1100 */
[----:B0-----:R-:W-:-:S05]  /*5200*/  PRMT R9, R157, 0x8880, RZ ;  /* 0x000088809d097816 */ /* 0x001fca00000000ff */
[----:B------:R-:W-:-:S07]  /*5210*/  IMAD R22, R9, R156, RZ ;  /* 0x0000009c09167224 */ /* 0x000fce00078e02ff */
.L_x_200:
[----:B------:R-:W-:Y:S05]  /*5220*/  BSYNC B1 ;  /* 0x0000000000017941 */ /* 0x000fea0003800000 */
.L_x_199:
        /* <DEDUP_REMOVED lines=11> */
.L_x_202:
[----:B------:R-:W-:Y:S05]  /*52e0*/  BSYNC B1 ;  /* 0x0000000000017941 */ /* 0x000fea0003800000 */
.L_x_201:
[----:B0-----:R-:W-:Y:S01]  /*52f0*/  @!P4 IMAD R9, R42, R155, R22 ;  /* 0x0000009b2a09c224 */ /* 0x001fe200078e0216 */
[----:B------:R-:W-:Y:S04]  /*5300*/  BSSY B1, `(.L_x_203) ;  /* 0x0000006000017945 */ /* 0x000fe80003800000 */
[----:B------:R0:W-:Y:S01]  /*5310*/  @!P4 STG.E.U8 desc[UR36][R10.64+0x20], R9 ;  /* 0x000020090a00c986 */ /* 0x0001e2000c101124 */
[----:B------:R-:W-:Y:S05]  /*5320*/  @P3 BRA `(.L_x_204) ;  /* 0x00000000000c3947 */ /* 0x000fea0003800000 */
[----:B--2---:R-:W0:Y:S02]  /*5330*/  LDG.E.U8 R157, desc[UR36][R12.64+0x21] ;  /* 0x000021240c9d7981 */ /* 0x004e24000c1e1100 */
[----:B0-----:R-:W-:-:S05]  /*5340*/  PRMT R9, R157, 0x8880, RZ ;  /* 0x000088809d097816 */ /* 0x001fca00000000ff */
[----:B------:R-:W-:-:S07]  /*5350*/  IMAD R22, R9, R156, RZ ;  /* 0x0000009c09167224 */ /* 0x000fce00078e02ff */
.L_x_204:
[----:B------:R-:W-:Y:S05]  /*5360*/  BSYNC B1 ;  /* 0x0000000000017941 */ /* 0x000fea0003800000 */
.L_x_203:
[----:B------:R-:W-:Y:S01]  /*5370*/  @!P3 IMAD R43, R43, R155, R22 ;  /* 0x0000009b2b2bb224 */ /* 0x000fe200078e0216 */
[----:B------:R-:W-:Y:S04]  /*5380*/  BSSY B1, `(.L_x_205) ;  /* 0x0000006000017945 */ /* 0x000fe80003800000 */
[----:B------:R0:W-:Y:S01]  /*5390*/  @!P3 STG.E.U8 desc[UR36][R10.64+0x21], R43 ;  /* 0x0000212b0a00b986 */ /* 0x0001e2000c101124 */
[----:B------:R-:W-:Y:S05]  /*53a0*/  @P5 BRA `(.L_x_206) ;  /* 0x00000000000c5947 */ /* 0x000fea0003800000 */
[----:B--2---:R-:W0:Y:S02]  /*53b0*/  LDG.E.U8 R157, desc[UR36][R4.64+0x28] ;  /* 0x00002824049d7981 */ /* 0x004e24000c1e1100 */
[----:B0-----:R-:W-:-:S05]  /*53c0*/  PRMT R9, R157, 0x8880, RZ ;  /* 0x000088809d097816 */ /* 0x001fca00000000ff */
[----:B------:R-:W-:-:S07]  /*53d0*/  IMAD R22, R9, R156, RZ ;  /* 0x0000009c09167224 */ /* 0x000fce00078e02ff */
.L_x_206:
[----:B------:R-:W-:Y:S05]  /*53e0*/  BSYNC B1 ;  /* 0x0000000000017941 */ /* 0x000fea0003800000 */
.L_x_205:
[----:B0-----:R-:W-:Y:S01]  /*53f0*/  @!P5 IMAD R9, R44, R155, R22 ;  /* 0x0000009b2c09d224 */ /* 0x001fe200078e0216 */
[----:B------:R-:W-:Y:S04]  /*5400*/  BSSY B1, `(.L_x_207) ;  /* 0x0000006000017945 */ /* 0x000fe80003800000 */
[----:B------:R0:W-:Y:S01]  /*5410*/  @!P5 STG.E.U8 desc[UR36][R6.64+0x28], R9 ;  /* 0x000028090600d986 */ /* 0x0001e2000c101124 */
[----:B------:R-:W-:Y:S05]  /*5420*/  @P1 BRA `(.L_x_208) ;  /* 0x00000000000c1947 */ /* 0x000fea0003800000 */
[----:B--2---:R-:W0:Y:S02]  /*5430*/  LDG.E.U8 R157, desc[UR36][R4.64+0x29] ;  /* 0x00002924049d7981 */ /* 0x004e24000c1e1100 */
[----:B0-----:R-:W-:-:S05]  /*5440*/  PRMT R9, R157, 0x8880, RZ ;  /* 0x000088809d097816 */ /* 0x001fca00000000ff */
[----:B------:R-:W-:-:S07]  /*5450*/  IMAD R22, R9, R156, RZ ;  /* 0x0000009c09167224 */ /* 0x000fce00078e02ff */
.L_x_208:
[----:B------:R-:W-:Y:S05]  /*5460*/  BSYNC B1 ;  /* 0x0000000000017941 */ /* 0x000fea0003800000 */
.L_x_207:
        /* <DEDUP_REMOVED lines=11> */
.L_x_210:
[----:B------:R-:W-:Y:S05]  /*5520*/  BSYNC B1 ;  /* 0x0000000000017941 */ /* 0x000fea0003800000 */
.L_x_209:
[----:B0-----:R-:W-:Y:S01]  /*5530*/  @!P4 IMAD R9, R46, R155, R22 ;  /* 0x0000009b2e09c224 */ /* 0x001fe200078e0216 */
[----:B------:R-:W-:Y:S04]  /*5540*/  BSSY B1, `(.L_x_211) ;  /* 0x0000006000017945 */ /* 0x000fe80003800000 */
[----:B------:R0:W-:Y:S01]  /*5550*/  @!P4 STG.E.U8 desc[UR36][R10.64+0x28], R9 ;  /* 0x000028090a00c986 */ /* 0x0001e2000c101124 */
[----:B------:R-:W-:Y:S05]  /*5560*/  @P3 BRA `(.L_x_212) ;  /* 0x00000000000c3947 */ /* 0x000fea0003800000 */
[----:B--2---:R-:W0:Y:S02]  /*5570*/  LDG.E.U8 R157, desc[UR36][R12.64+0x29] ;  /* 0x000029240c9d7981 */ /* 0x004e24000c1e1100 */
[----:B0-----:R-:W-:-:S05]  /*5580*/  PRMT R9, R157, 0x8880, RZ ;  /* 0x000088809d097816 */ /* 0x001fca00000000ff */
[----:B------:R-:W-:-:S07]  /*5590*/  IMAD R22, R9, R156, RZ ;  /* 0x0000009c09167224 */ /* 0x000fce00078e02ff */
.L_x_212:
[----:B------:R-:W-:Y:S05]  /*55a0*/  BSYNC B1 ;  /* 0x0000000000017941 */ /* 0x000fea0003800000 */
.L_x_211:
[----:B------:R-:W-:Y:S01]  /*55b0*/  @!P3 IMAD R47, R47, R155, R22 ;  /* 0x0000009b2f2fb224 */ /* 0x000fe200078e0216 */
[----:B------:R-:W-:Y:S04]  /*55c0*/  BSSY B1, `(.L_x_213) ;  /* 0x0000006000017945 */ /* 0x000fe80003800000 */
[----:B------:R0:W-:Y:S01]  /*55d0*/  @!P3 STG.E.U8 desc[UR36][R10.64+0x29], R47 ;  /* 0x0000292f0a00b986 */ /* 0x0001e2000c101124 */
[----:B------:R-:W-:Y:S05]  /*55e0*/  @P5 BRA `(.L_x_214) ;  /* 0x00000000000c5947 */ /* 0x000fea0003800000 */
[----:B--2---:R-:W0:Y:S02]  /*55f0*/  LDG.E.U8 R157, desc[UR36][R4.64+0x30] ;  /* 0x00003024049d7981 */ /* 0x004e24000c1e1100 */
[----:B0-----:R-:W-:-:S05]  /*5600*/  PRMT R9, R157, 0x8880, RZ ;  /* 0x000088809d097816 */ /* 0x001fca00000000ff */
[----:B------:R-:W-:-:S07]  /*5610*/  IMAD R22, R9, R156, RZ ;  /* 0x0000009c09167224 */ /* 0x000fce00078e02ff */
.L_x_214:
[----:B------:R-:W-:Y:S05]  /*5620*/  BSYNC B1 ;  /* 0x0000000000017941 */ /* 0x000fea0003800000 */
.L_x_213:
[----:B0-----:R-:W-:Y:S01]  /*5630*/  @!P5 IMAD R9, R48, R155, R22 ;  /* 0x0000009b3009d224 */ /* 0x001fe200078e0216 */
[----:B------:R-:W-:Y:S04]  /*5640*/  BSSY B1, `(.L_x_215) ;  /* 0x0000006000017945 */ /* 0x000fe80003800000 */
[----:B------:R0:W-:Y:S01]  /*5650*/  @!P5 STG.E.U8 desc[UR36][R6.64+0x30], R9 ;  /* 0x000030090600d986 */ /* 0x0001e2000c101124 */
[----:B------:R-:W-:Y:S05]  /*5660*/  @P1 BRA `(.L_x_216) ;  /* 0x00000000000c1947 */ /* 0x000fea0003800000 */
[----:B--2---:R-:W0:Y:S02]  /*5670*/  LDG.E.U8 R157, desc[UR36][R4.64+0x31] ;  /* 0x00003124049d7981 */ /* 0x004e24000c1e1100 */
[----:B0-----:R-:W-:-:S05]  /*5680*/  PRMT R9, R157, 0x8880, RZ ;  /* 0x000088809d097816 */ /* 0x001fca00000000ff */
[----:B------:R-:W-:-:S07]  /*5690*/  IMAD R22, R9, R156, RZ ;  /* 0x0000009c09167224 */ /* 0x000fce00078e02ff */
.L_x_216:
[----:B------:R-:W-:Y:S05]  /*56a0*/  BSYNC B1 ;  /* 0x0000000000017941 */ /* 0x000fea0003800000 */
.L_x_215:
        /* <DEDUP_REMOVED lines=11> */
.L_x_218:
[----:B------:R-:W-:Y:S05]  /*5760*/  BSYNC B1 ;  /* 0x0000000000017941 */ /* 0x000fea0003800000 */
.L_x_217:
[----:B0-----:R-:W-:Y:S01]  /*5770*/  @!P4 IMAD R9, R50, R155, R22 ;  /* 0x0000009b3209c224 */ /* 0x001fe200078e0216 */
[----:B------:R-:W-:Y:S04]  /*5780*/  BSSY B1, `(.L_x_219) ;  /* 0x0000006000017945 */ /* 0x000fe80003800000 */
[----:B------:R0:W-:Y:S01]  /*5790*/  @!P4 STG.E.U8 desc[UR36][R10.64+0x30], R9 ;  /* 0x000030090a00c986 */ /* 0x0001e2000c101124 */
[----:B------:R-:W-:Y:S05]  /*57a0*/  @P3 BRA `(.L_x_220) ;  /* 0x00000000000c3947 */ /* 0x000fea0003800000 */
[----:B--2---:R-:W0:Y:S02]  /*57b0*/  LDG.E.U8 R157, desc[UR36][R12.64+0x31] ;  /* 0x000031240c9d7981 */ /* 0x004e24000c1e1100 */
[----:B0-----:R-:W-:-:S05]  /*57c0*/  PRMT R9, R157, 0x8880, RZ ;  /* 0x000088809d097816 */ /* 0x001fca00000000ff */
[----:B------:R-:W-:-:S07]  /*57d0*/  IMAD R22, R9, R156, RZ ;  /* 0x0000009c09167224 */ /* 0x000fce00078e02ff */
.L_x_220:
[----:B------:R-:W-:Y:S05]  /*57e0*/  BSYNC B1 ;  /* 0x0000000000017941 */ /* 0x000fea0003800000 */
.L_x_219:
[----:B------:R-:W-:Y:S01]  /*57f0*/  @!P3 IMAD R51, R51, R155, R22 ;  /* 0x0000009b3333b224 */ /* 0x000fe200078e0216 */
[----:B------:R-:W-:Y:S04]  /*5800*/  BSSY B1, `(.L_x_221) ;  /* 0x0000006000017945 */ /* 0x000fe80003800000 */
[----:B------:R0:W-:Y:S01]  /*5810*/  @!P3 STG.E.U8 desc[UR36][R10.64+0x31], R51 ;  /* 0x000031330a00b986 */ /* 0x0001e2000c101124 */
[----:B------:R-:W-:Y:S05]  /*5820*/  @P5 BRA `(.L_x_222) ;  /* 0x00000000000c5947 */ /* 0x000fea0003800000 */
[----:B--2---:R-:W0:Y:S02]  /*5830*/  LDG.E.U8 R157, desc[UR36][R4.64+0x38] ;  /* 0x00003824049d7981 */ /* 0x004e24000c1e1100 */
[----:B0-----:R-:W-:-:S05]  /*5840*/  PRMT R9, R157, 0x8880, RZ ;  /* 0x000088809d097816 */ /* 0x001fca00000000ff */
[----:B------:R-:W-:-:S07]  /*5850*/  IMAD R22, R9, R156, RZ ;  /* 0x0000009c09167224 */ /* 0x000fce00078e02ff */
.L_x_222:
[----:B------:R-:W-:Y:S05]  /*5860*/  BSYNC B1 ;  /* 0x0000000000017941 */ /* 0x000fea0003800000 */
.L_x_221:
[----:B0-----:R-:W-:Y:S01]  /*5870*/  @!P5 IMAD R9, R52, R155, R22 ;  /* 0x0000009b3409d224 */ /* 0x001fe200078e0216 */
[----:B------:R-:W-:Y:S04]  /*5880*/  BSSY B1, `(.L_x_223) ;  /* 0x0000006000017945 */ /* 0x000fe80003800000 */
[----:B------:R0:W-:Y:S01]  /*5890*/  @!P5 STG.E.U8 desc[UR36][R6.64+0x38], R9 ;  /* 0x000038090600d986 */ /* 0x0001e2000c101124 */
[----:B------:R-:W-:Y:S05]  /*58a0*/  @P1 BRA `(.L_x_224) ;  /* 0x00000000000c1947 */ /* 0x000fea0003800000 */
[----:B--2---:R-:W0:Y:S02]  /*58b0*/  LDG.E.U8 R157, desc[UR36][R4.64+0x39] ;  /* 0x00003924049d7981 */ /* 0x004e24000c1e1100 */
[----:B0-----:R-:W-:-:S05]  /*58c0*/  PRMT R9, R157, 0x8880, RZ ;  /* 0x000088809d097816 */ /* 0x001fca00000000ff */
[----:B------:R-:W-:-:S07]  /*58d0*/  IMAD R22, R9, R156, RZ ;  /* 0x0000009c09167224 */ /* 0x000fce00078e02ff */
.L_x_224:
[----:B------:R-:W-:Y:S05]  /*58e0*/  BSYNC B1 ;  /* 0x0000000000017941 */ /* 0x000fea0003800000 */
.L_x_223:
        /* <DEDUP_REMOVED lines=11> */
.L_x_226:
[----:B------:R-:W-:Y:S05]  /*59a0*/  BSYNC B1 ;  /* 0x0000000000017941 */ /* 0x000fea0003800000 */
.L_x_225:
[----:B0-----:R-:W-:Y:S01]  /*59b0*/  @!P4 IMAD R9, R54, R155, R22 ;  /* 0x0000009b3609c224 */ /* 0x001fe200078e0216 */
[----:B------:R-:W-:Y:S04]  /*59c0*/  BSSY B1, `(.L_x_227) ;  /* 0x0000006000017945 */ /* 0x000fe80003800000 */
[----:B------:R0:W-:Y:S01]  /*59d0*/  @!P4 STG.E.U8 desc[UR36][R10.64+0x38], R9 ;  /* 0x000038090a00c986 */ /* 0x0001e2000c101124 */
[----:B------:R-:W-:Y:S05]  /*59e0*/  @P3 BRA `(.L_x_228) ;  /* 0x00000000000c3947 */ /* 0x000fea0003800000 */
[----:B--2---:R-:W0:Y:S02]  /*59f0*/  LDG.E.U8 R157, desc[UR36][R12.64+0x39] ;  /* 0x000039240c9d7981 */ /* 0x004e24000c1e1100 */
[----:B0-----:R-:W-:-:S05]  /*5a00*/  PRMT R9, R157, 0x8880, RZ ;  /* 0x000088809d097816 */ /* 0x001fca00000000ff */
[----:B------:R-:W-:-:S07]  /*5a10*/  IMAD R22, R9, R156, RZ ;  /* 0x0000009c09167224 */ /* 0x000fce00078e02ff */
.L_x_228:
[----:B------:R-:W-:Y:S05]  /*5a20*/  BSYNC B1 ;  /* 0x0000000000017941 */ /* 0x000fea0003800000 */
.L_x_227:
[----:B------:R-:W-:Y:S01]  /*5a30*/  @!P3 IMAD R55, R55, R155, R22 ;  /* 0x0000009b3737b224 */ /* 0x000fe200078e0216 */
[----:B------:R-:W-:Y:S04]  /*5a40*/  BSSY B1, `(.L_x_229) ;  /* 0x0000006000017945 */ /* 0x000fe80003800000 */
[----:B------:R0:W-:Y:S01]  /*5a50*/  @!P3 STG.E.U8 desc[UR36][R10.64+0x39], R55 ;  /* 0x000039370a00b986 */ /* 0x0001e2000c101124 */
[----:B------:R-:W-:Y:S05]  /*5a60*/  @P5 BRA `(.L_x_230) ;  /* 0x00000000000c5947 */ /* 0x000fea0003800000 */
[----:B--2---:R-:W0:Y:S02]  /*5a70*/  LDG.E.U8 R157, desc[UR36][R4.64+0x40] ;  /* 0x00004024049d7981 */ /* 0x004e24000c1e1100 */
[----:B0-----:R-:W-:-:S05]  /*5a80*/  PRMT R9, R157, 0x8880, RZ ;  /* 0x000088809d097816 */ /* 0x001fca00000000ff */
[----:B------:R-:W-:-:S07]  /*5a90*/  IMAD R22, R9, R156, RZ ;  /* 0x0000009c09167224 */ /* 0x000fce00078e02ff */
.L_x_230:
[----:B------:R-:W-:Y:S05]  /*5aa0*/  BSYNC B1 ;  /* 0x0000000000017941 */ /* 0x000fea0003800000 */
.L_x_229:
[----:B0-----:R-:W-:Y:S01]  /*5ab0*/  @!P5 IMAD R9, R56, R155, R22 ;  /* 0x0000009b3809d224 */ /* 0x001fe200078e0216 */
[----:B------:R-:W-:Y:S04]  /*5ac0*/  BSSY B1, `(.L_x_231) ;  /* 0x0000006000017945 */ /* 0x000fe80003800000 */
[----:B------:R0:W-:Y:S01]  /*5ad0*/  @!P5 STG.E.U8 desc[UR36][R6.64+0x40], R9 ;  /* 0x000040090600d986 */ /* 0x0001e2000c101124 */
[----:B------:R-:W-:Y:S05]  /*5ae0*/  @P1 BRA `(.L_x_232) ;  /* 0x00000000000c1947 */ /* 0x000fea0003800000 */
[----:B--2---:R-:W0:Y:S02]  /*5af0*/  LDG.E.U8 R157, desc[UR36][R4.64+0x41] ;  /* 0x00004124049d7981 */ /* 0x004e24000c1e1100 */
[----:B0-----:R-:W-:-:S05]  /*5b00*/  PRMT R9, R157, 0x8880, RZ ;  /* 0x000088809d097816 */ /* 0x001fca00000000ff */
[----:B------:R-:W-:-:S07]  /*5b10*/  IMAD R22, R9, R156, RZ ;  /* 0x0000009c09167224 */ /* 0x000fce00078e02ff */
.L_x_232:
[----:B------:R-:W-:Y:S05]  /*5b20*/  BSYNC B1 ;  /* 0x0000000000017941 */ /* 0x000fea0003800000 */
.L_x_231:
        /* <DEDUP_REMOVED lines=11> */
.L_x_234:
[----:B------:R-:W-:Y:S05]  /*5be0*/  BSYNC B1 ;  /* 0x0000000000017941 */ /* 0x000fea0003800000 */
.L_x_233:
[----:B0-----:R-:W-:Y:S01]  /*5bf0*/  @!P4 IMAD R9, R58, R155, R22 ;  /* 0x0000009b3a09c224 */ /* 0x001fe200078e0216 */
[----:B------:R-:W-:Y:S04]  /*5c00*/  BSSY B1, `(.L_x_235) ;  /* 0x0000006000017945 */ /* 0x000fe80003800000 */
[----:B------:R0:W-:Y:S01]  /*5c10*/  @!P4 STG.E.U8 desc[UR36][R10.64+0x40], R9 ;  /* 0x000040090a00c986 */ /* 0x0001e2000c101124 */
[----:B------:R-:W-:Y:S05]  /*5c20*/  @P3 BRA `(.L_x_236) ;  /* 0x00000000000c3947 */ /* 0x000fea0003800000 */
[----:B--2---:R-:W0:Y:S02]  /*5c30*/  LDG.E.U8 R157, desc[UR36][R12.64+0x41] ;  /* 0x000041240c9d7981 */ /* 0x004e24000c1e1100 */
[----:B0-----:R-:W-:-:S05]  /*5c40*/  PRMT R9, R157, 0x8880, RZ ;  /* 0x000088809d097816 */ /* 0x001fca00000000ff */
[----:B------:R-:W-:-:S07]  /*5c50*/  IMAD R22, R9, R156, RZ ;  /* 0x0000009c09167224 */ /* 0x000fce00078e02ff */
.L_x_236:
[----:B------:R-:W-:Y:S05]  /*5c60*/  BSYNC B1 ;  /* 0x0000000000017941 */ /* 0x000fea0003800000 */
.L_x_235:
[----:B------:R-:W-:Y:S01]  /*5c70*/  @!P3 IMAD R59, R59, R155, R22 ;  /* 0x0000009b3b3bb224 */ /* 0x000fe200078e0216 */
[----:B------:R-:W-:Y:S04]  /*5c80*/  BSSY B1, `(.L_x_237) ;  /* 0x0000006000017945 */ /* 0x000fe80003800000 */
[----:B------:R0:W-:Y:S01]  /*5c90*/  @!P3 STG.E.U8 desc[UR36][R10.64+0x41], R59 ;  /* 0x0000413b0a00b986 */ /* 0x0001e2000c101124 */
[----:B------:R-:W-:Y:S05]  /*5ca0*/  @P5 BRA `(.L_x_238) ;  /* 0x00000000000c5947 */ /* 0x000fea0003800000 */
[----:B--2---:R-:W0:Y:S02]  /*5cb0*/  LDG.E.U8 R157, desc[UR36][R4.64+0x48] ;  /* 0x00004824049d7981 */ /* 0x004e24000c1e1100 */
[----:B0-----:R-:W-:-:S05]  /*5cc0*/  PRMT R9, R157, 0x8880, RZ ;  /* 0x000088809d097816 */ /* 0x001fca00000000ff */
[----:B------:R-:W-:-:S07]  /*5cd0*/  IMAD R22, R9, R156, RZ ;  /* 0x0000009c09167224 */ /* 0x000fce00078e02ff */
.L_x_238:
[----:B------:R-:W-:Y:S05]  /*5ce0*/  BSYNC B1 ;  /* 0x0000000000017941 */ /* 0x000fea0003800000 */
.L_x_237:
[----:B0-----:R-:W-:Y:S01]  /*5cf0*/  @!P5 IMAD R9, R60, R155, R22 ;  /* 0x0000009b3c09d224 */ /* 0x001fe200078e0216 */
[----:B------:R-:W-:Y:S04]  /*5d00*/  BSSY B1, `(.L_x_239) ;  /* 0x0000006000017945 */ /* 0x000fe80003800000 */
[----:B------:R0:W-:Y:S01]  /*5d10*/  @!P5 STG.E.U8 desc[UR36][R6.64+0x48], R9 ;  /* 0x000048090600d986 */ /* 0x0001e2000c101124 */
[----:B------:R-:W-:Y:S05]  /*5d20*/  @P1 BRA `(.L_x_240) ;  /* 0x00000000000c1947 */ /* 0x000fea0003800000 */
[----:B--2---:R-:W0:Y:S02]  /*5d30*/  LDG.E.U8 R157, desc[UR36][R4.64+0x49] ;  /* 0x00004924049d7981 */ /* 0x004e24000c1e1100 */
[----:B0-----:R-:W-:-:S05]  /*5d40*/  PRMT R9, R157, 0x8880, RZ ;  /* 0x000088809d097816 */ /* 0x001fca00000000ff */
[----:B------:R-:W-:-:S07]  /*5d50*/  IMAD R22, R9, R156, RZ ;  /* 0x0000009c09167224 */ /* 0x000fce00078e02ff */
.L_x_240:
[----:B------:R-:W-:Y:S05]  /*5d60*/  BSYNC B1 ;  /* 0x0000000000017941 */ /* 0x000fea0003800000 */
.L_x_239:
        /* <DEDUP_REMOVED lines=11> */
.L_x_242:
[----:B------:R-:W-:Y:S05]  /*5e20*/  BSYNC B1 ;  /* 0x0000000000017941 */ /* 0x000fea0003800000 */
.L_x_241:
[----:B0-----:R-:W-:Y:S01]  /*5e30*/  @!P4 IMAD R9, R62, R155, R22 ;  /* 0x0000009b3e09c224 */ /* 0x001fe200078e0216 */
[----:B------:R-:W-:Y:S04]  /*5e40*/  BSSY B1, `(.L_x_243) ;  /* 0x0000006000017945 */ /* 0x000fe80003800000 */
[----:B------:R0:W-:Y:S01]  /*5e50*/  @!P4 STG.E.U8 desc[UR36][R10.64+0x48], R9 ;  /* 0x000048090a00c986 */ /* 0x0001e2000c101124 */
[----:B------:R-:W-:Y:S05]  /*5e60*/  @P3 BRA `(.L_x_244) ;  /* 0x00000000000c3947 */ /* 0x000fea0003800000 */
[----:B--2---:R-:W0:Y:S02]  /*5e70*/  LDG.E.U8 R157, desc[UR36][R12.64+0x49] ;  /* 0x000049240c9d7981 */ /* 0x004e24000c1e1100 */
[----:B0-----:R-:W-:-:S05]  /*5e80*/  PRMT R9, R157, 0x8880, RZ ;  /* 0x000088809d097816 */ /* 0x001fca00000000ff */
[----:B------:R-:W-:-:S07]  /*5e90*/  IMAD R22, R9, R156, RZ ;  /* 0x0000009c09167224 */ /* 0x000fce00078e02ff */
.L_x_244:
[----:B------:R-:W-:Y:S05]  /*5ea0*/  BSYNC B1 ;  /* 0x0000000000017941 */ /* 0x000fea0003800000 */
.L_x_243:
[----:B------:R-:W-:Y:S01]  /*5eb0*/  @!P3 IMAD R63, R63, R155, R22 ;  /* 0x0000009b3f3fb224 */ /* 0x000fe200078e0216 */
[----:B------:R-:W-:Y:S04]  /*5ec0*/  BSSY B1, `(.L_x_245) ;  /* 0x0000006000017945 */ /* 0x000fe80003800000 */
[----:B------:R0:W-:Y:S01]  /*5ed0*/  @!P3 STG.E.U8 desc[UR36][R10.64+0x49], R63 ;  /* 0x0000493f0a00b986 */ /* 0x0001e2000c101124 */
[----:B------:R-:W-:Y:S05]  /*5ee0*/  @P5 BRA `(.L_x_246) ;  /* 0x00000000000c5947 */ /* 0x000fea0003800000 */
[----:B--2---:R-:W0:Y:S02]  /*5ef0*/  LDG.E.U8 R157, desc[UR36][R4.64+0x50] ;  /* 0x00005024049d7981 */ /* 0x004e24000c1e1100 */
[----:B0-----:R-:W-:-:S05]  /*5f00*/  PRMT R9, R157, 0x8880, RZ ;  /* 0x000088809d097816 */ /* 0x001fca00000000ff */
[----:B------:R-:W-:-:S07]  /*5f10*/  IMAD R22, R9, R156, RZ ;  /* 0x0000009c09167224 */ /* 0x000fce00078e02ff */
.L_x_246:
[----:B------:R-:W-:Y:S05]  /*5f20*/  BSYNC B1 ;  /* 0x0000000000017941 */ /* 0x000fea0003800000 */
.L_x_245:
[----:B0-----:R-:W-:Y:S01]  /*5f30*/  @!P5 IMAD R9, R64, R155, R22 ;  /* 0x0000009b4009d224 */ /* 0x001fe200078e0216 */
[----:B------:R-:W-:Y:S04]  /*5f40*/  BSSY B1, `(.L_x_247) ;  /* 0x0000006000017945 */ /* 0x000fe80003800000 */
[----:B------:R0:W-:Y:S01]  /*5f50*/  @!P5 STG.E.U8 desc[UR36][R6.64+0x50], R9 ;  /* 0x000050090600d986 */ /* 0x0001e2000c101124 */
[----:B------:R-:W-:Y:S05]  /*5f60*/  @P1 BRA `(.L_x_248) ;  /* 0x00000000000c1947 */ /* 0x000fea0003800000 */
[----:B--2---:R-:W0:Y:S02]  /*5f70*/  LDG.E.U8 R157, desc[UR36][R4.64+0x51] ;  /* 0x00005124049d7981 */ /* 0x004e24000c1e1100 */
[----:B0-----:R-:W-:-:S05]  /*5f80*/  PRMT R9, R157, 0x8880, RZ ;  /* 0x000088809d097816 */ /* 0x001fca00000000ff */
[----:B------:R-:W-:-:S07]  /*5f90*/  IMAD R22, R9, R156, RZ ;  /* 0x0000009c09167224 */ /* 0x000fce00078e02ff */
.L_x_248:
[----:B------:R-:W-:Y:S05]  /*5fa0*/  BSYNC B1 ;  /* 0x0000000000017941 */ /* 0x000fea0003800000 */
.L_x_247:
        /* <DEDUP_REMOVED lines=11> */
.L_x_250:
[----:B------:R-:W-:Y:S05]  /*6060*/  BSYNC B1 ;  /* 0x0000000000017941 */ /* 0x000fea0003800000 */
.L_x_249:
[----:B0-----:R-:W-:Y:S01]  /*6070*/  @!P4 IMAD R9, R66, R155, R22 ;  /* 0x0000009b4209c224 */ /* 0x001fe200078e0216 */
[----:B------:R-:W-:Y:S04]  /*6080*/  BSSY B1, `(.L_x_251) ;  /* 0x0000006000017945 */ /* 0x000fe80003800000 */
[----:B------:R0:W-:Y:S01]  /*6090*/  @!P4 STG.E.U8 desc[UR36][R10.64+0x50], R9 ;  /* 0x000050090a00c986 */ /* 0x0001e2000c101124 */
[----:B------:R-:W-:Y:S05]  /*60a0*/  @P3 BRA `(.L_x_252) ;  /* 0x00000000000c3947 */ /* 0x000fea0003800000 */
[----:B--2---:R-:W0:Y:S02]  /*60b0*/  LDG.E.U8 R157, desc[UR36][R12.64+0x51] ;  /* 0x000051240c9d7981 */ /* 0x004e24000c1e1100 */
[----:B0-----:R-:W-:-:S05]  /*60c0*/  PRMT R9, R157, 0x8880, RZ ;  /* 0x000088809d097816 */ /* 0x001fca00000000ff */
[----:B------:R-:W-:-:S07]  /*60d0*/  IMAD R22, R9, R156, RZ ;  /* 0x0000009c09167224 */ /* 0x000fce00078e02ff */
.L_x_252:
[----:B------:R-:W-:Y:S05]  /*60e0*/  BSYNC B1 ;  /* 0x0000000000017941 */ /* 0x000fea0003800000 */
.L_x_251:
[----:B------:R-:W-:Y:S01]  /*60f0*/  @!P3 IMAD R67, R67, R155, R22 ;  /* 0x0000009b4343b224 */ /* 0x000fe200078e0216 */
[----:B------:R-:W-:Y:S04]  /*6100*/  BSSY B1, `(.L_x_253) ;  /* 0x0000006000017945 */ /* 0x000fe80003800000 */
[----:B------:R0:W-:Y:S01]  /*6110*/  @!P3 STG.E.U8 desc[UR36][R10.64+0x51], R67 ;  /* 0x000051430a00b986 */ /* 0x0001e2000c101124 */
[----:B------:R-:W-:Y:S05]  /*6120*/  @P5 BRA `(.L_x_254) ;  /* 0x00000000000c5947 */ /* 0x000fea0003800000 */
[----:B--2---:R-:W0:Y:S02]  /*6130*/  LDG.E.U8 R157, desc[UR36][R4.64+0x58] ;  /* 0x00005824049d7981 */ /* 0x004e24000c1e1100 */
[----:B0-----:R-:W-:-:S05]  /*6140*/  PRMT R9, R157, 0x8880, RZ ;  /* 0x000088809d097816 */ /* 0x001fca00000000ff */
[----:B------:R-:W-:-:S07]  /*6150*/  IMAD R22, R9, R156, RZ ;  /* 0x0000009c09167224 */ /* 0x000fce00078e02ff */
.L_x_254:
[----:B------:R-:W-:Y:S05]  /*6160*/  BSYNC B1 ;  /* 0x0000000000017941 */ /* 0x000fea0003800000 */
.L_x_253:
[----:B0-----:R-:W-:Y:S01]  /*6170*/  @!P5 IMAD R9, R68, R155, R22 ;  /* 0x0000009b4409d224 */ /* 0x001fe200078e0216 */
[----:B------:R-:W-:Y:S04]  /*6180*/  BSSY B1, `(.L_x_255) ;  /* 0x0000006000017945 */ /* 0x000fe80003800000 */
[----:B------:R0:W-:Y:S01]  /*6190*/  @!P5 STG.E.U8 desc[UR36][R6.64+0x58], R9 ;  /* 0x000058090600d986 */ /* 0x0001e2000c101124 */
[----:B------:R-:W-:Y:S05]  /*61a0*/  @P1 BRA `(.L_x_256) ;  /* 0x00000000000c1947 */ /* 0x000fea0003800000 */
[----:B--2---:R-:W0:Y:S02]  /*61b0*/  LDG.E.U8 R157, desc[UR36][R4.64+0x59] ;  /* 0x00005924049d7981 */ /* 0x004e24000c1e1100 */
[----:B0-----:R-:W-:-:S05]  /*61c0*/  PRMT R9, R157, 0x8880, RZ ;  /* 0x000088809d097816 */ /* 0x001fca00000000ff */
[----:B------:R-:W-:-:S07]  /*61d0*/  IMAD R22, R9, R156, RZ ;  /* 0x0000009c09167224 */ /* 0x000fce00078e02ff */
.L_x_256:
[----:B------:R-:W-:Y:S05]  /*61e0*/  BSYNC B1 ;  /* 0x0000000000017941 */ /* 0x000fea0003800000 */
.L_x_255:
        /* <DEDUP_REMOVED lines=11> */
.L_x_258:
[----:B------:R-:W-:Y:S05]  /*62a0*/  BSYNC B1 ;  /* 0x0000000000017941 */ /* 0x000fea0003800000 */
.L_x_257:
[----:B0-----:R-:W-:Y:S01]  /*62b0*/  @!P4 IMAD R9, R70, R155, R22 ;  /* 0x0000009b4609c224 */ /* 0x001fe200078e0216 */
[----:B------:R-:W-:Y:S04]  /*62c0*/  BSSY B1, `(.L_x_259) ;  /* 0x0000006000017945 */ /* 0x000fe80003800000 */
[----:B------:R0:W-:Y:S01]  /*62d0*/  @!P4 STG.E.U8 desc[UR36][R10.64+0x58], R9 ;  /* 0x000058090a00c986 */ /* 0x0001e2000c101124 */
[----:B------:R-:W-:Y:S05]  /*62e0*/  @P3 BRA `(.L_x_260) ;  /* 0x00000000000c3947 */ /* 0x000fea0003800000 */
[----:B--2---:R-:W0:Y:S02]  /*62f0*/  LDG.E.U8 R157, desc[UR36][R12.64+0x59] ;  /* 0x000059240c9d7981 */ /* 0x004e24000c1e1100 */
[----:B0-----:R-:W-:-:S05]  /*6300*/  PRMT R9, R157, 0x8880, RZ ;  /* 0x000088809d097816 */ /* 0x001fca00000000ff */
[----:B------:R-:W-:-:S07]  /*6310*/  IMAD R22, R9, R156, RZ ;  /* 0x0000009c09167224 */ /* 0x000fce00078e02ff */
.L_x_260:
[----:B------:R-:W-:Y:S05]  /*6320*/  BSYNC B1 ;  /* 0x0000000000017941 */ /* 0x000fea0003800000 */
.L_x_259:
[----:B------:R-:W-:Y:S01]  /*6330*/  @!P3 IMAD R71, R71, R155, R22 ;  /* 0x0000009b4747b224 */ /* 0x000fe200078e0216 */
[----:B------:R-:W-:Y:S04]  /*6340*/  BSSY B1, `(.L_x_261) ;  /* 0x0000006000017945 */ /* 0x000fe80003800000 */
[----:B------:R0:W-:Y:S01]  /*6350*/  @!P3 STG.E.U8 desc[UR36][R10.64+0x59], R71 ;  /* 0x000059470a00b986 */ /* 0x0001e2000c101124 */
[----:B------:R-:W-:Y:S05]  /*6360*/  @P5 BRA `(.L_x_262) ;  /* 0x00000000000c5947 */ /* 0x000fea0003800000 */
[----:B--2---:R-:W0:Y:S02]  /*6370*/  LDG.E.U8 R157, desc[UR36][R4.64+0x60] ;  /* 0x00006024049d7981 */ /* 0x004e24000c1e1100 */
[----:B0-----:R-:W-:-:S05]  /*6380*/  PRMT R9, R157, 0x8880, RZ ;  /* 0x000088809d097816 */ /* 0x001fca00000000ff */
[----:B------:R-:W-:-:S07]  /*6390*/  IMAD R22, R9, R156, RZ ;  /* 0x0000009c09167224 */ /* 0x000fce00078e02ff */
.L_x_262:
[----:B------:R-:W-:Y:S05]  /*63a0*/  BSYNC B1 ;  /* 0x0000000000017941 */ /* 0x000fea0003800000 */
.L_x_261:
[----:B0-----:R-:W-:Y:S01]  /*63b0*/  @!P5 IMAD R9, R72, R155, R22 ;  /* 0x0000009b4809d224 */ /* 0x001fe200078e0216 */
[----:B------:R-:W-:Y:S04]  /*63c0*/  BSSY B1, `(.L_x_263) ;  /* 0x0000006000017945 */ /* 0x000fe80003800000 */
[----:B------:R0:W-:Y:S01]  /*63d0*/  @!P5 STG.E.U8 desc[UR36][R6.64+0x60], R9 ;  /* 0x000060090600d986 */ /* 0x0001e2000c101124 */
[----:B------:R-:W-:Y:S05]  /*63e0*/  @P1 BRA `(.L_x_264) ;  /* 0x00000000000c1947 */ /* 0x000fea0003800000 */
[----:B--2---:R-:W0:Y:S02]  /*63f0*/  LDG.E.U8 R157, desc[UR36][R4.64+0x61] ;  /* 0x00006124049d7981 */ /* 0x004e24000c1e1100 */
[----:B0-----:R-:W-:-:S05]  /*6400*/  PRMT R9, R157, 0x8880, RZ ;  /* 0x000088809d097816 */ /* 0x001fca00000000ff */
[----:B------:R-:W-:-:S07]  /*6410*/  IMAD R22, R9, R156, RZ ;  /* 0x0000009c09167224 */ /* 0x000fce00078e02ff */
.L_x_264:
[----:B------:R-:W-:Y:S05]  /*6420*/  BSYNC B1 ;  /* 0x0000000000017941 */ /* 0x000fea0003800000 */
.L_x_263:
        /* <DEDUP_REMOVED lines=11> */
.L_x_266:
[----:B------:R-:W-:Y:S05]  /*64e0*/  BSYNC B1 ;  /* 0x0000000000017941 */ /* 0x000fea0003800000 */
.L_x_265:
[----:B0-----:R-:W-:Y:S01]  /*64f0*/  @!P4 IMAD R9, R74, R155, R22 ;  /* 0x0000009b4a09c224 */ /* 0x001fe200078e0216 */
[----:B------:R-:W-:Y:S04]  /*6500*/  BSSY B1, `(.L_x_267) ;  /* 0x0000006000017945 */ /* 0x000fe80003800000 */
[----:B------:R0:W-:Y:S01]  /*6510*/  @!P4 STG.E.U8 desc[UR36][R10.64+0x60], R9 ;  /* 0x000060090a00c986 */ /* 0x0001e2000c101124 */
[----:B------:R-:W-:Y:S05]  /*6520*/  @P3 BRA `(.L_x_268) ;  /* 0x00000000000c3947 */ /* 0x000fea0003800000 */
[----:B--2---:R-:W0:Y:S02]  /*6530*/  LDG.E.U8 R157, desc[UR36][R12.64+0x61] ;  /* 0x000061240c9d7981 */ /* 0x004e24000c1e1100 */
[----:B0-----:R-:W-:-:S05]  /*6540*/  PRMT R9, R157, 0x8880, RZ ;  /* 0x000088809d097816 */ /* 0x001fca00000000ff */
[----:B------:R-:W-:-:S07]  /*6550*/  IMAD R22, R9, R156, RZ ;  /* 0x0000009c09167224 */ /* 0x000fce00078e02ff */
.L_x_268:
[----:B------:R-:W-:Y:S05]  /*6560*/  BSYNC B1 ;  /* 0x0000000000017941 */ /* 0x000fea0003800000 */
.L_x_267:
[----:B------:R-:W-:Y:S01]  /*6570*/  @!P3 IMAD R75, R75, R155, R22 ;  /* 0x0000009b4b4bb224 */ /* 0x000fe200078e0216 */
[----:B------:R-:W-:Y:S04]  /*6580*/  BSSY B1, `(.L_x_269) ;  /* 0x0000006000017945 */ /* 0x000fe80003800000 */
[----:B------:R0:W-:Y:S01]  /*6590*/  @!P3 STG.E.U8 desc[UR36][R10.64+0x61], R75 ;  /* 0x0000614b0a00b986 */ /* 0x0001e2000c101124 */
[----:B------:R-:W-:Y:S05]  /*65a0*/  @P5 BRA `(.L_x_270) ;  /* 0x00000000000c5947 */ /* 0x000fea0003800000 */
[----:B--2---:R-:W0:Y:S02]  /*65b0*/  LDG.E.U8 R157, desc[UR36][R4.64+0x68] ;  /* 0x00006824049d7981 */ /* 0x004e24000c1e1100 */
[----:B0-----:R-:W-:-:S05]  /*65c0*/  PRMT R9, R157, 0x8880, RZ ;  /* 0x000088809d097816 */ /* 0x001fca00000000ff */
[----:B------:R-:W-:-:S07]  /*65d0*/  IMAD R22, R9, R156, RZ ;  /* 0x0000009c09167224 */ /* 0x000fce00078e02ff */
.L_x_270:
[----:B------:R-:W-:Y:S05]  /*65e0*/  BSYNC B1 ;  /* 0x0000000000017941 */ /* 0x000fea0003800000 */
.L_x_269:
[----:B0-----:R-:W-:Y:S01]  /*65f0*/  @!P5 IMAD R9, R76, R155, R22 ;  /* 0x0000009b4c09d224 */ /* 0x001fe200078e0216 */
[----:B------:R-:W-:Y:S04]  /*6600*/  BSSY B1, `(.L_x_271) ;  /* 0x0000006000017945 */ /* 0x000fe80003800000 */
[----:B------:R0:W-:Y:S01]  /*6610*/  @!P5 STG.E.U8 desc[UR36][R6.64+0x68], R9 ;  /* 0x000068090600d986 */ /* 0x0001e2000c101124 */
[----:B------:R-:W-:Y:S05]  /*6620*/  @P1 BRA `(.L_x_272) ;  /* 0x00000000000c1947 */ /* 0x000fea0003800000 */
[----:B--2---:R-:W0:Y:S02]  /*6630*/  LDG.E.U8 R157, desc[UR36][R4.64+0x69] ;  /* 0x00006924049d7981 */ /* 0x004e24000c1e1100 */
[----:B0-----:R-:W-:-:S05]  /*6640*/  PRMT R9, R157, 0x8880, RZ ;  /* 0x000088809d097816 */ /* 0x001fca00000000ff */
[----:B------:R-:W-:-:S07]  /*6650*/  IMAD R22, R9, R156, RZ ;  /* 0x0000009c09167224 */ /* 0x000fce00078e02ff */
.L_x_272:
[----:B------:R-:W-:Y:S05]  /*6660*/  BSYNC B1 ;  /* 0x0000000000017941 */ /* 0x000fea0003800000 */
.L_x_271:
        /* <DEDUP_REMOVED lines=11> */
.L_x_274:
[----:B------:R-:W-:Y:S05]  /*6720*/  BSYNC B1 ;  /* 0x0000000000017941 */ /* 0x000fea0003800000 */
.L_x_273:
[----:B0-----:R-:W-:Y:S01]  /*6730*/  @!P4 IMAD R9, R78, R155, R22 ;  /* 0x0000009b4e09c224 */ /* 0x001fe200078e0216 */
[----:B------:R-:W-:Y:S04]  /*6740*/  BSSY B1, `(.L_x_275) ;  /* 0x0000006000017945 */ /* 0x000fe80003800000 */
[----:B------:R0:W-:Y:S01]  /*6750*/  @!P4 STG.E.U8 desc[UR36][R10.64+0x68], R9 ;  /* 0x000068090a00c986 */ /* 0x0001e2000c101124 */
[----:B------:R-:W-:Y:S05]  /*6760*/  @P3 BRA `(.L_x_276) ;  /* 0x00000000000c3947 */ /* 0x000fea0003800000 */
[----:B--2---:R-:W0:Y:S02]  /*6770*/  LDG.E.U8 R157, desc[UR36][R12.64+0x69] ;  /* 0x000069240c9d7981 */ /* 0x004e24000c1e1100 */
[----:B0-----:R-:W-:-:S05]  /*6780*/  PRMT R9, R157, 0x8880, RZ ;  /* 0x000088809d097816 */ /* 0x001fca00000000ff */
[----:B------:R-:W-:-:S07]  /*6790*/  IMAD R22, R9, R156, RZ ;  /* 0x0000009c09167224 */ /* 0x000fce00078e02ff */
.L_x_276:
[----:B------:R-:W-:Y:S05]  /*67a0*/  BSYNC B1 ;  /* 0x0000000000017941 */ /* 0x000fea0003800000 */
.L_x_275:
[----:B------:R-:W-:Y:S01]  /*67b0*/  @!P3 IMAD R79, R79, R155, R22 ;  /* 0x0000009b4f4fb224 */ /* 0x000fe200078e0216 */
[----:B------:R-:W-:Y:S04]  /*67c0*/  BSSY B1, `(.L_x_277) ;  /* 0x0000006000017945 */ /* 0x000fe80003800000 */
[----:B------:R0:W-:Y:S01]  /*67d0*/  @!P3 STG.E.U8 desc[UR36][R10.64+0x69], R79 ;  /* 0x0000694f0a00b986 */ /* 0x0001e2000c101124 */
[----:B------:R-:W-:Y:S05]  /*67e0*/  @P5 BRA `(.L_x_278) ;  /* 0x00000000000c5947 */ /* 0x000fea0003800000 */
[----:B--2---:R-:W0:Y:S02]  /*67f0*/  LDG.E.U8 R157, desc[UR36][R4.64+0x70] ;  /* 0x00007024049d7981 */ /* 0x004e24000c1e1100 */
[----:B0-----:R-:W-:-:S05]  /*6800*/  PRMT R9, R157, 0x8880, RZ ;  /* 0x000088809d097816 */ /* 0x001fca00000000ff */
[----:B------:R-:W-:-:S07]  /*6810*/  IMAD R22, R9, R156, RZ ;  /* 0x0000009c09167224 */ /* 0x000fce00078e02ff */
.L_x_278:
[----:B------:R-:W-:Y:S05]  /*6820*/  BSYNC B1 ;  /* 0x0000000000017941 */ /* 0x000fea0003800000 */
.L_x_277:
[----:B0-----:R-:W-:Y:S01]  /*6830*/  @!P5 IMAD R9, R80, R155, R22 ;  /* 0x0000009b5009d224 */ /* 0x001fe200078e0216 */
[----:B------:R-:W-:Y:S04]  /*6840*/  BSSY B1, `(.L_x_279) ;  /* 0x0000006000017945 */ /* 0x000fe80003800000 */
[----:B------:R0:W-:Y:S01]  /*6850*/  @!P5 STG.E.U8 desc[UR36][R6.64+0x70], R9 ;  /* 0x000070090600d986 */ /* 0x0001e2000c101124 */
[----:B------:R-:W-:Y:S05]  /*6860*/  @P1 BRA `(.L_x_280) ;  /* 0x00000000000c1947 */ /* 0x000fea0003800000 */
[----:B--2---:R-:W0:Y:S02]  /*6870*/  LDG.E.U8 R157, desc[UR36][R4.64+0x71] ;  /* 0x00007124049d7981 */ /* 0x004e24000c1e1100 */
[----:B0-----:R-:W-:-:S05]  /*6880*/  PRMT R9, R157, 0x8880, RZ ;  /* 0x000088809d097816 */ /* 0x001fca00000000ff */
[----:B------:R-:W-:-:S07]  /*6890*/  IMAD R22, R9, R156, RZ ;  /* 0x0000009c09167224 */ /* 0x000fce00078e02ff */
.L_x_280:
[----:B------:R-:W-:Y:S05]  /*68a0*/  BSYNC B1 ;  /* 0x0000000000017941 */ /* 0x000fea0003800000 */
.L_x_279:
[----:B------:R-:W-:Y:S01]  /*68b0*/  ISETP.LT.OR P4, PT, R3, 0x71, !P0 ;  /* 0x000000710300780c */ /* 0x000fe20004781670 */
[----:B------:R-:W-:Y:S01]  /*68c0*/  @!P1 IMAD R81, R81, R155, R22 ;  /* 0x0000009b51519224 */ /* 0x000fe200078e0216 */
[----:B------:R-:W-:Y:S01]  /*68d0*/  BSSY B1, `(.L_x_281) ;  /* 0x000000a000017945 */ /* 0x000fe20003800000 */
[C---:B------:R-:W-:Y:S02]  /*68e0*/  ISETP.LT.OR P3, PT, R3.reuse, 0x72, !P0 ;  /* 0x000000720300780c */ /* 0x040fe40004761670 */
        /* <DEDUP_REMOVED lines=8> */
.L_x_282:
[----:B------:R-:W-:Y:S05]  /*6970*/  BSYNC B1 ;  /* 0x0000000000017941 */ /* 0x000fea0003800000 */
.L_x_281:
[----:B0-----:R-:W-:Y:S01]  /*6980*/  @!P4 IMAD R9, R82, R155, R22 ;  /* 0x0000009b5209c224 */ /* 0x001fe200078e0216 */
[----:B------:R-:W-:Y:S04]  /*6990*/  BSSY B1, `(.L_x_283) ;  /* 0x0000006000017945 */ /* 0x000fe80003800000 */
[----:B------:R0:W-:Y:S01]  /*69a0*/  @!P4 STG.E.U8 desc[UR36][R10.64+0x70], R9 ;  /* 0x000070090a00c986 */ /* 0x0001e2000c101124 */
[----:B------:R-:W-:Y:S05]  /*69b0*/  @P3 BRA `(.L_x_284) ;  /* 0x00000000000c3947 */ /* 0x000fea0003800000 */
[----:B--2---:R-:W0:Y:S02]  /*69c0*/  LDG.E.U8 R157, desc[UR36][R12.64+0x71] ;  /* 0x000071240c9d7981 */ /* 0x004e24000c1e1100 */
[----:B0-----:R-:W-:-:S05]  /*69d0*/  PRMT R9, R157, 0x8880, RZ ;  /* 0x000088809d097816 */ /* 0x001fca00000000ff */
[----:B------:R-:W-:-:S07]  /*69e0*/  IMAD R22, R9, R156, RZ ;  /* 0x0000009c09167224 */ /* 0x000fce00078e02ff */
.L_x_284:
[----:B------:R-:W-:Y:S05]  /*69f0*/  BSYNC B1 ;  /* 0x0000000000017941 */ /* 0x000fea0003800000 */
.L_x_283:
[----:B------:R-:W-:Y:S01]  /*6a00*/  @!P3 IMAD R83, R83, R155, R22 ;  /* 0x0000009b5353b224 */ /* 0x000fe200078e0216 */
[----:B------:R-:W-:Y:S04]  /*6a10*/  BSSY B1, `(.L_x_285) ;  /* 0x0000006000017945 */ /* 0x000fe80003800000 */
[----:B------:R0:W-:Y:S01]  /*6a20*/  @!P3 STG.E.U8 desc[UR36][R10.64+0x71], R83 ;  /* 0x000071530a00b986 */ /* 0x0001e2000c101124 */
[----:B------:R-:W-:Y:S05]  /*6a30*/  @P1 BRA `(.L_x_286) ;  /* 0x00000000000c1947 */ /* 0x000fea0003800000 */
[----:B--2---:R-:W0:Y:S02]  /*6a40*/  LDG.E.U8 R157, desc[UR36][R4.64+0x78] ;  /* 0x00007824049d7981 */ /* 0x004e24000c1e1100 */
[----:B0-----:R-:W-:-:S05]  /*6a50*/  PRMT R9, R157, 0x8880, RZ ;  /* 0x000088809d097816 */ /* 0x001fca00000000ff */
[----:B------:R-:W-:-:S07]  /*6a60*/  IMAD R22, R9, R156, RZ ;  /* 0x0000009c09167224 */ /* 0x000fce00078e02ff */
.L_x_286:
[----:B------:R-:W-:Y:S05]  /*6a70*/  BSYNC B1 ;  /* 0x0000000000017941 */ /* 0x000fea0003800000 */
.L_x_285:
[----:B0-----:R-:W-:Y:S01]  /*6a80*/  @!P1 IMAD R9, R84, R155, R22 ;  /* 0x0000009b54099224 */ /* 0x001fe200078e0216 */
[----:B------:R-:W-:Y:S04]  /*6a90*/  BSSY B1, `(.L_x_287) ;  /* 0x0000006000017945 */ /* 0x000fe80003800000 */
[----:B------:R0:W-:Y:S01]  /*6aa0*/  @!P1 STG.E.U8 desc[UR36][R6.64+0x78], R9 ;  /* 0x0000780906009986 */ /* 0x0001e2000c101124 */
[----:B------:R-:W-:Y:S05]  /*6ab0*/  @P2 BRA `(.L_x_288) ;  /* 0x00000000000c2947 */ /* 0x000fea0003800000 */
[----:B--2---:R-:W0:Y:S02]  /*6ac0*/  LDG.E.U8 R157, desc[UR36][R4.64+0x79] ;  /* 0x00007924049d7981 */ /* 0x004e24000c1e1100 */
[----:B0-----:R-:W-:-:S05]  /*6ad0*/  PRMT R9, R157, 0x8880, RZ ;  /* 0x000088809d097816 */ /* 0x001fca00000000ff */
[----:B------:R-:W-:-:S07]  /*6ae0*/  IMAD R22, R9, R156, RZ ;  /* 0x0000009c09167224 */ /* 0x000fce00078e02ff */
.L_x_288:
[----:B------:R-:W-:Y:S05]  /*6af0*/  BSYNC B1 ;  /* 0x0000000000017941 */ /* 0x000fea0003800000 */
.L_x_287:
[----:B------:R-:W-:Y:S01]  /*6b00*/  @!P2 IMAD R85, R85, R155, R22 ;  /* 0x0000009b5555a224 */ /* 0x000fe200078e0216 */
[----:B------:R-:W-:Y:S04]  /*6b10*/  BSSY B1, `(.L_x_289) ;  /* 0x0000006000017945 */ /* 0x000fe80003800000 */
[----:B------:R0:W-:Y:S01]  /*6b20*/  @!P2 STG.E.U8 desc[UR36][R6.64+0x79], R85 ;  /* 0x000079550600a986 */ /* 0x0001e2000c101124 */
[----:B------:R-:W-:Y:S05]  /*6b30*/  @P5 BRA `(.L_x_290) ;  /* 0x00000000000c5947 */ /* 0x000fea0003800000 */
[----:B--2---:R-:W2:Y:S02]  /*6b40*/  LDG.E.U8 R157, desc[UR36][R12.64+0x78] ;  /* 0x000078240c9d7981 */ /* 0x004ea4000c1e1100 */
[----:B--2---:R-:W-:-:S05]  /*6b50*/  PRMT R5, R157, 0x8880, RZ ;  /* 0x000088809d057816 */ /* 0x004fca00000000ff */
[----:B------:R-:W-:-:S07]  /*6b60*/  IMAD R22, R5, R156, RZ ;  /* 0x0000009c05167224 */ /* 0x000fce00078e02ff */
.L_x_290:
[----:B------:R-:W-:Y:S05]  /*6b70*/  BSYNC B1 ;  /* 0x0000000000017941 */ /* 0x000fea0003800000 */
.L_x_289:
[----:B------:R-:W-:Y:S01]  /*6b80*/  @!P5 IMAD R5, R86, R155, R22 ;  /* 0x0000009b5605d224 */ /* 0x000fe200078e0216 */
[----:B------:R-:W-:Y:S01]  /*6b90*/  ISETP.LT.OR P0, PT, R3, 0x7a, !P0 ;  /* 0x0000007a0300780c */ /* 0x000fe20004701670 */
[----:B------:R-:W-:Y:S03]  /*6ba0*/  BSSY B1, `(.L_x_291) ;  /* 0x0000006000017945 */ /* 0x000fe60003800000 */
[----:B------:R0:W-:Y:S09]  /*6bb0*/  @!P5 STG.E.U8 desc[UR36][R10.64+0x78], R5 ;  /* 0x000078050a00d986 */ /* 0x0001f2000c101124 */
[----:B------:R-:W-:Y:S05]  /*6bc0*/  @P0 BRA `(.L_x_292) ;  /* 0x00000000000c0947 */ /* 0x000fea0003800000 */
[----:B--2---:R-:W2:Y:S02]  /*6bd0*/  LDG.E.U8 R157, desc[UR36][R12.64+0x79] ;  /* 0x000079240c9d7981 */ /* 0x004ea4000c1e1100 */
[----:B--2---:R-:W-:-:S05]  /*6be0*/  PRMT R3, R157, 0x8880, RZ ;  /* 0x000088809d037816 */ /* 0x004fca00000000ff */
[----:B------:R-:W-:-:S07]  /*6bf0*/  IMAD R22, R3, R156, RZ ;  /* 0x0000009c03167224 */ /* 0x000fce00078e02ff */
.L_x_292:
[----:B------:R-:W-:Y:S05]  /*6c00*/  BSYNC B1 ;  /* 0x0000000000017941 */ /* 0x000fea0003800000 */
.L_x_291:
[----:B------:R-:W-:Y:S01]  /*6c10*/  IMAD R87, R87, R155, R22 ;  /* 0x0000009b57577224 */ /* 0x000fe200078e0216 */
[----:B------:R-:W-:Y:S06]  /*6c20*/  @P0 BRA `(.L_x_293) ;  /* 0x0000001800180947 */ /* 0x000fec0003800000 */
[----:B------:R0:W-:Y:S01]  /*6c30*/  STG.E.U8 desc[UR36][R10.64+0x79], R87 ;  /* 0x000079570a007986 */ /* 0x0001e2000c101124 */
[----:B------:R-:W-:Y:S05]  /*6c40*/  BRA `(.L_x_293) ;  /* 0x0000001800107947 */ /* 0x000fea0003800000 */
.L_x_36:
[C---:B------:R-:W-:Y:S02]  /*6c50*/  ISETP.GE.AND P2, PT, R0.reuse, 0x1, PT ;  /* 0x000000010000780c */ /* 0x040fe40003f46270 */
[----:B------:R-:W-:Y:S02]  /*6c60*/  ISETP.GE.AND P0, PT, R0, 0x9, PT ;  /* 0x000000090000780c */ /* 0x000fe40003f06270 */
[C---:B------:R-:W-:Y:S02]  /*6c70*/  ISETP.LT.OR P3, PT, R3.reuse, 0x1, !P2 ;  /* 0x000000010300780c */ /* 0x040fe40005761670 */
[C---:B------:R-:W-:Y:S02]  /*6c80*/  ISETP.LT.OR P5, PT, R3.reuse, 0x2, !P2 ;  /* 0x000000020300780c */ /* 0x040fe400057a1670 */
[C---:B------:R-:W-:Y:S02]  /*6c90*/  ISETP.LT.OR P1, PT, R3.reuse, 0x1, !P0 ;  /* 0x000000010300780c */ /* 0x040fe40004721670 */
[----:B------:R-:W-:-:S07]  /*6ca0*/  ISETP.LT.OR P4, PT, R3, 0x2, !P0 ;  /* 0x000000020300780c */ /* 0x000fce0004781670 */
[-C--:B------:R-:W-:Y:S02]  /*6cb0*/  @!P3 IMAD R5, R88, R155.reuse, RZ ;  /* 0x0000009b5805b224 */ /* 0x080fe400078e02ff */
[-C--:B------:R-:W-:Y:S02]  /*6cc0*/  @!P5 IMAD R89, R89, R155.reuse, RZ ;  /* 0x0000009b5959d224 */ /* 0x080fe400078e02ff */
[-C--:B------:R-:W-:Y:S01]  /*6cd0*/  @!P1 IMAD R13, R90, R155.reuse, RZ ;  /* 0x0000009b5a0d9224 */ /* 0x080fe200078e02ff */
[----:B------:R0:W-:Y:S01]  /*6ce0*/  @!P3 STG.E.U8 desc[UR36][R160.64], R5 ;  /* 0x00000005a000b986 */ /* 0x0001e2000c101124 */
[----:B------:R-:W-:Y:S01]  /*6cf0*/  ISETP.LT.OR P3, PT, R3, 0x9, !P2 ;  /* 0x000000090300780c */ /* 0x000fe20005761670 */
[----:B------:R-:W-:Y:S02]  /*6d00*/  @!P4 IMAD R91, R91, R155, RZ ;  /* 0x0000009b5b5bc224 */ /* 0x000fe400078e02ff */
[----:B------:R-:W-:Y:S01]  /*6d10*/  @!P5 STG.E.U8 desc[UR36][R160.64+0x1], R89 ;  /* 0x00000159a000d986 */ /* 0x000fe2000c101124 */
[----:B------:R-:W-:-:S03]  /*6d20*/  ISETP.LT.OR P5, PT, R3, 0xa, !P2 ;  /* 0x0000000a0300780c */ /* 0x000fc600057a1670 */
[----:B------:R1:W-:Y:S01]  /*6d30*/  @!P1 STG.E.U8 desc[UR36][R8.64], R13 ;  /* 0x0000000d08009986 */ /* 0x0003e2000c101124 */
[----:B------:R-:W-:-:S03]  /*6d40*/  ISETP.LT.OR P1, PT, R3, 0x9, !P0 ;  /* 0x000000090300780c */ /* 0x000fc60004721670 */
[----:B------:R-:W-:Y:S01]  /*6d50*/  @!P4 STG.E.U8 desc[UR36][R8.64+0x1], R91 ;  /* 0x0000015b0800c986 */ /* 0x000fe2000c101124 */
[----:B------:R-:W-:Y:S01]  /*6d60*/  ISETP.LT.OR P4, PT, R3, 0xa, !P0 ;  /* 0x0000000a0300780c */ /* 0x000fe20004781670 */
[----:B------:R-:W-:-:S04]  /*6d70*/  @!P3 IMAD R15, R92, R155, RZ ;  /* 0x0000009b5c0fb224 */ /* 0x000fc800078e02ff */
[-C--:B------:R-:W-:Y:S01]  /*6d80*/  @!P5 IMAD R93, R93, R155.reuse, RZ ;  /* 0x0000009b5d5dd224 */ /* 0x080fe200078e02ff */
[----:B------:R3:W-:Y:S01]  /*6d90*/  @!P3 STG.E.U8 desc[UR36][R160.64+0x8], R15 ;  /* 0x0000080fa000b986 */ /* 0x0007e2000c101124 */
[C---:B------:R-:W-:Y:S02]  /*6da0*/  ISETP.LT.OR P3, PT, R3.reuse, 0x11, !P2 ;  /* 0x000000110300780c */ /* 0x040fe40005761670 */
[-C--:B0-----:R-:W-:Y:S01]  /*6db0*/  @!P1 IMAD R5, R94, R155.reuse, RZ ;  /* 0x0000009b5e059224 */ /* 0x081fe200078e02ff */
[----:B------:R-:W-:Y:S01]  /*6dc0*/  @!P5 STG.E.U8 desc[UR36][R160.64+0x9], R93 ;  /* 0x0000095da000d986 */ /* 0x000fe2000c101124 */
[----:B------:R-:W-:Y:S02]  /*6dd0*/  ISETP.LT.OR P5, PT, R3, 0x12, !P2 ;  /* 0x000000120300780c */ /* 0x000fe400057a1670 */
[----:B------:R-:W-:Y:S01]  /*6de0*/  @!P4 IMAD R95, R95, R155, RZ ;  /* 0x0000009b5f5fc224 */ /* 0x000fe200078e02ff */
[----:B------:R0:W-:Y:S01]  /*6df0*/  @!P1 STG.E.U8 desc[UR36][R8.64+0x8], R5 ;  /* 0x0000080508009986 */ /* 0x0001e2000c101124 */
[----:B------:R-:W-:-:S03]  /*6e00*/  ISETP.LT.OR P1, PT, R3, 0x11, !P0 ;  /* 0x000000110300780c */ /* 0x000fc60004721670 */
[----:B------:R-:W-:Y:S01]  /*6e10*/  @!P4 STG.E.U8 desc[UR36][R8.64+0x9], R95 ;  /* 0x0000095f0800c986 */ /* 0x000fe2000c101124 */
[----:B------:R-:W-:Y:S01]  /*6e20*/  ISETP.LT.OR P4, PT, R3, 0x12, !P0 ;  /* 0x000000120300780c */ /* 0x000fe20004781670 */
[----:B-1----:R-:W-:-:S04]  /*6e30*/  @!P3 IMAD R13, R96, R155, RZ ;  /* 0x0000009b600db224 */ /* 0x002fc800078e02ff */
[-C--:B------:R-:W-:Y:S01]  /*6e40*/  @!P5 IMAD R97, R97, R155.reuse, RZ ;  /* 0x0000009b6161d224 */ /* 0x080fe200078e02ff */
[----:B------:R1:W-:Y:S01]  /*6e50*/  @!P3 STG.E.U8 desc[UR36][R160.64+0x10], R13 ;  /* 0x0000100da000b986 */ /* 0x0003e2000c101124 */
[C---:B------:R-:W-:Y:S02]  /*6e60*/  ISETP.LT.OR P3, PT, R3.reuse, 0x19, !P2 ;  /* 0x000000190300780c */ /* 0x040fe40005761670 */
[-C--:B---3--:R-:W-:Y:S01]  /*6e70*/  @!P1 IMAD R15, R98, R155.reuse, RZ ;  /* 0x0000009b620f9224 */ /* 0x088fe200078e02ff */
[----:B------:R-:W-:Y:S01]  /*6e80*/  @!P5 STG.E.U8 desc[UR36][R160.64+0x11], R97 ;  /* 0x00001161a000d986 */ /* 0x000fe2000c101124 */
[----:B------:R-:W-:Y:S02]  /*6e90*/  ISETP.LT.OR P5, PT, R3, 0x1a, !P2 ;  /* 0x0000001a0300780c */ /* 0x000fe400057a1670 */
[----:B------:R-:W-:Y:S01]  /*6ea0*/  @!P4 IMAD R99, R99, R155, RZ ;  /* 0x0000009b6363c224 */ /* 0x000fe200078e02ff */
[----:B------:R3:W-:Y:S01]  /*6eb0*/  @!P1 STG.E.U8 desc[UR36][R8.64+0x10], R15 ;  /* 0x0000100f08009986 */ /* 0x0007e2000c101124 */
[----:B------:R-:W-:-:S03]  /*6ec0*/  ISETP.LT.OR P1, PT, R3, 0x19, !P0 ;  /* 0x000000190300780c */ /* 0x000fc60004721670 */
[----:B------:R-:W-:Y:S01]  /*6ed0*/  @!P4 STG.E.U8 desc[UR36][R8.64+0x11], R99 ;  /* 0x000011630800c986 */ /* 0x000fe2000c101124 */
[----:B------:R-:W-:Y:S01]  /*6ee0*/  ISETP.LT.OR P4, PT, R3, 0x1a, !P0 ;  /* 0x0000001a0300780c */ /* 0x000fe20004781670 */
[----:B0-----:R-:W-:-:S04]  /*6ef0*/  @!P3 IMAD R5, R100, R155, RZ ;  /* 0x0000009b6405b224 */ /* 0x001fc800078e02ff */
[-C--:B------:R-:W-:Y:S01]  /*6f00*/  @!P5 IMAD R101, R101, R155.reuse, RZ ;  /* 0x0000009b6565d224 */ /* 0x080fe200078e02ff */
[----:B------:R0:W-:Y:S01]  /*6f10*/  @!P3 STG.E.U8 desc[UR36][R160.64+0x18], R5 ;  /* 0x00001805a000b986 */ /* 0x0001e2000c101124 */
[C---:B------:R-:W-:Y:S02]  /*6f20*/  ISETP.LT.OR P3, PT, R3.reuse, 0x21, !P2 ;  /* 0x000000210300780c */ /* 0x040fe40005761670 */
[-C--:B-1----:R-:W-:Y:S01]  /*6f30*/  @!P1 IMAD R13, R102, R155.reuse, RZ ;  /* 0x0000009b660d9224 */ /* 0x082fe200078e02ff */
[----:B------:R-:W-:Y:S01]  /*6f40*/  @!P5 STG.E.U8 desc[UR36][R160.64+0x19], R101 ;  /* 0x00001965a000d986 */ /* 0x000fe2000c101124 */
[----:B------:R-:W-:Y:S02]  /*6f50*/  ISETP.LT.OR P5, PT, R3, 0x22, !P2 ;  /* 0x000000220300780c */ /* 0x000fe400057a1670 */
[----:B------:R-:W-:Y:S01]  /*6f60*/  @!P4 IMAD R103, R103, R155, RZ ;  /* 0x0000009b6767c224 */ /* 0x000fe200078e02ff */
[----:B------:R1:W-:Y:S01]  /*6f70*/  @!P1 STG.E.U8 desc[UR36][R8.64+0x18], R13 ;  /* 0x0000180d08009986 */ /* 0x0003e2000c101124 */
[----:B------:R-:W-:-:S03]  /*6f80*/  ISETP.LT.OR P1, PT, R3, 0x21, !P0 ;  /* 0x000000210300780c */ /* 0x000fc60004721670 */
[----:B------:R-:W-:Y:S01]  /*6f90*/  @!P4 STG.E.U8 desc[UR36][R8.64+0x19], R103 ;  /* 0x000019670800c986 */ /* 0x000fe2000c101124 */
[----:B------:R-:W-:Y:S01]  /*6fa0*/  ISETP.LT.OR P4, PT, R3, 0x22, !P0 ;  /* 0x000000220300780c */ /* 0x000fe20004781670 */
[----:B---3--:R-:W-:-:S04]  /*6fb0*/  @!P3 IMAD R15, R104, R155, RZ ;  /* 0x0000009b680fb224 */ /* 0x008fc800078e02ff */
        /* <DEDUP_REMOVED lines=128> */
[----:B------:R-:W-:-:S02]  /*77c0*/  ISETP.GE.AND P1, PT, R0, 0x81, PT ;  /* 0x000000810000780c */ /* 0x000fc40003f26270 */
[C---:B------:R-:W-:Y:S01]  /*77d0*/  ISETP.LT.OR P5, PT, R3.reuse, 0x79, !P0 ;  /* 0x000000790300780c */ /* 0x040fe200047a1670 */
[----:B------:R-:W-:Y:S01]  /*77e0*/  @!P4 STG.E.U8 desc[UR36][R8.64+0x71], R147 ;  /* 0x000071930800c986 */ /* 0x000fe2000c101124 */
[C---:B------:R-:W-:Y:S01]  /*77f0*/  ISETP.LT.OR P0, PT, R3.reuse, 0x7a, !P0 ;  /* 0x0000007a0300780c */ /* 0x040fe20004701670 */
[----:B0-----:R-:W-:Y:S01]  /*7800*/  @!P3 IMAD R5, R148, R155, RZ ;  /* 0x0000009b9405b224 */ /* 0x001fe200078e02ff */
[----:B------:R-:W-:-:S03]  /*7810*/  ISETP.LT.OR P4, PT, R3, 0x1, !P1 ;  /* 0x000000010300780c */ /* 0x000fc60004f81670 */
[----:B------:R-:W-:Y:S01]  /*7820*/  @!P2 IMAD R149, R149, R155, RZ ;  /* 0x0000009b9595a224 */ /* 0x000fe200078e02ff */
[----:B------:R0:W-:Y:S01]  /*7830*/  @!P3 STG.E.U8 desc[UR36][R160.64+0x78], R5 ;  /* 0x00007805a000b986 */ /* 0x0001e2000c101124 */
[----:B------:R-:W-:-:S03]  /*7840*/  ISETP.LT.OR P3, PT, R3, 0x2, !P1 ;  /* 0x000000020300780c */ /* 0x000fc60004f61670 */
[----:B------:R-:W-:Y:S01]  /*7850*/  @!P2 STG.E.U8 desc[UR36][R160.64+0x79], R149 ;  /* 0x00007995a000a986 */ /* 0x000fe2000c101124 */
[-C--:B-1----:R-:W-:Y:S01]  /*7860*/  @!P5 IMAD R13, R150, R155.reuse, RZ ;  /* 0x0000009b960dd224 */ /* 0x082fe200078e02ff */
[----:B------:R-:W-:Y:S01]  /*7870*/  ISETP.GE.AND P2, PT, R0, 0x89, PT ;  /* 0x000000890000780c */ /* 0x000fe20003f46270 */
[-C--:B------:R-:W-:Y:S02]  /*7880*/  @!P0 IMAD R151, R151, R155.reuse, RZ ;  /* 0x0000009b97978224 */ /* 0x080fe400078e02ff */
[----:B---3--:R-:W-:Y:S01]  /*7890*/  @!P4 IMAD R15, R24, R155, RZ ;  /* 0x0000009b180fc224 */ /* 0x008fe200078e02ff */
[----:B------:R1:W-:Y:S01]  /*78a0*/  @!P5 STG.E.U8 desc[UR36][R8.64+0x78], R13 ;  /* 0x0000780d0800d986 */ /* 0x0003e2000c101124 */
[----:B------:R-:W-:-:S03]  /*78b0*/  ISETP.LT.OR P5, PT, R3, 0x1, !P2 ;  /* 0x000000010300780c */ /* 0x000fc600057a1670 */
[----:B------:R-:W-:Y:S01]  /*78c0*/  @!P3 IMAD R25, R25, R155, RZ ;  /* 0x0000009b1919b224 */ /* 0x000fe200078e02ff */
[----:B------:R-:W-:Y:S01]  /*78d0*/  @!P0 STG.E.U8 desc[UR36][R8.64+0x79], R151 ;  /* 0x0000799708008986 */ /* 0x000fe2000c101124 */
[----:B------:R-:W-:-:S03]  /*78e0*/  ISETP.LT.OR P0, PT, R3, 0x2, !P2 ;  /* 0x000000020300780c */ /* 0x000fc60005701670 */
[----:B------:R-:W-:Y:S01]  /*78f0*/  @!P4 STG.E.U8 desc[UR36][R6.64], R15 ;  /* 0x0000000f0600c986 */ /* 0x000fe2000c101124 */
        /* <DEDUP_REMOVED lines=19> */
[-C--:B------:R-:W-:Y:S01]  /*7a30*/  @!P4 IMAD R9, R32, R155.reuse, RZ ;  /* 0x0000009b2009c224 */ /* 0x080fe200078e02ff */
        /* <DEDUP_REMOVED lines=127> */
[----:B-1----:R-:W-:-:S04]  /*8230*/  @!P5 IMAD R13, R74, R155, RZ ;  /* 0x0000009b4a0dd224 */ /* 0x002fc800078e02ff */
        /* <DEDUP_REMOVED lines=12> */
[----:B------:R-:W-:-:S04]  /*8300*/  @!P0 IMAD R9, R78, R155, RZ ;  /* 0x0000009b4e098224 */ /* 0x000fc800078e02ff */
[-C--:B------:R-:W-:Y:S01]  /*8310*/  @!P4 IMAD R79, R79, R155.reuse, RZ ;  /* 0x0000009b4f4fc224 */ /* 0x080fe200078e02ff */
[----:B------:R1:W-:Y:S01]  /*8320*/  @!P0 STG.E.U8 desc[UR36][R10.64+0x68], R9 ;  /* 0x000068090a008986 */ /* 0x0003e2000c101124 */
[----:B------:R-:W-:Y:S02]  /*8330*/  ISETP.LT.OR P0, PT, R3, 0x71, !P2 ;  /* 0x000000710300780c */ /* 0x000fe40005701670 */
[----:B------:R-:W-:Y:S01]  /*8340*/  @!P3 IMAD R81, R81, R155, RZ ;  /* 0x0000009b5151b224 */ /* 0x000fe200078e02ff */
[----:B------:R3:W-:Y:S01]  /*8350*/  @!P4 STG.E.U8 desc[UR36][R10.64+0x69], R79 ;  /* 0x0000694f0a00c986 */ /* 0x0007e2000c101124 */
[----:B------:R-:W-:-:S03]  /*8360*/  ISETP.LT.OR P4, PT, R3, 0x72, !P2 ;  /* 0x000000720300780c */ /* 0x000fc60005781670 */
[----:B------:R3:W-:Y:S01]  /*8370*/  @!P3 STG.E.U8 desc[UR36][R6.64+0x71], R81 ;  /* 0x000071510600b986 */ /* 0x0007e2000c101124 */
[C---:B------:R-:W-:Y:S02]  /*8380*/  ISETP.LT.OR P3, PT, R3.reuse, 0x79, !P1 ;  /* 0x000000790300780c */ /* 0x040fe40004f61670 */
[C---:B------:R-:W-:Y:S01]  /*8390*/  ISETP.LT.OR P1, PT, R3.reuse, 0x7a, !P1 ;  /* 0x0000007a0300780c */ /* 0x040fe20004f21670 */
[----:B------:R3:W-:Y:S01]  /*83a0*/  @!P5 STG.E.U8 desc[UR36][R6.64+0x70], R13 ;  /* 0x0000700d0600d986 */ /* 0x0007e2000c101124 */
[C---:B------:R-:W-:Y:S02]  /*83b0*/  ISETP.LT.OR P5, PT, R3.reuse, 0x79, !P2 ;  /* 0x000000790300780c */ /* 0x040fe400057a1670 */
[----:B------:R-:W-:Y:S01]  /*83c0*/  ISETP.LT.OR P2, PT, R3, 0x7a, !P2 ;  /* 0x0000007a0300780c */ /* 0x000fe20005741670 */
[-C--:B------:R-:W-:Y:S02]  /*83d0*/  @!P0 IMAD R3, R82, R155.reuse, RZ ;  /* 0x0000009b52038224 */ /* 0x080fe400078e02ff */
[----:B------:R-:W-:-:S03]  /*83e0*/  @!P4 IMAD R83, R83, R155, RZ ;  /* 0x0000009b5353c224 */ /* 0x000fc600078e02ff */
[----:B------:R3:W-:Y:S01]  /*83f0*/  @!P0 STG.E.U8 desc[UR36][R10.64+0x70], R3 ;  /* 0x000070030a008986 */ /* 0x0007e2000c101124 */
[-C--:B0-----:R-:W-:Y:S02]  /*8400*/  @!P3 IMAD R5, R84, R155.reuse, RZ ;  /* 0x0000009b5405b224 */ /* 0x081fe400078e02ff */
[-C--:B------:R-:W-:Y:S01]  /*8410*/  @!P1 IMAD R85, R85, R155.reuse, RZ ;  /* 0x0000009b55559224 */ /* 0x080fe200078e02ff */
[----:B------:R3:W-:Y:S01]  /*8420*/  @!P4 STG.E.U8 desc[UR36][R10.64+0x71], R83 ;  /* 0x000071530a00c986 */ /* 0x0007e2000c101124 */
[-C--:B-1----:R-:W-:Y:S02]  /*8430*/  @!P5 IMAD R9, R86, R155.reuse, RZ ;  /* 0x0000009b5609d224 */ /* 0x082fe400078e02ff */
[----:B------:R-:W-:Y:S01]  /*8440*/  @!P2 IMAD R87, R87, R155, RZ ;  /* 0x0000009b5757a224 */ /* 0x000fe200078e02ff */
[----:B------:R3:W-:Y:S04]  /*8450*/  @!P3 STG.E.U8 desc[UR36][R6.64+0x78], R5 ;  /* 0x000078050600b986 */ /* 0x0007e8000c101124 */
[----:B------:R3:W-:Y:S04]  /*8460*/  @!P1 STG.E.U8 desc[UR36][R6.64+0x79], R85 ;  /* 0x0000795506009986 */ /* 0x0007e8000c101124 */
[----:B------:R3:W-:Y:S04]  /*8470*/  @!P5 STG.E.U8 desc[UR36][R10.64+0x78], R9 ;  /* 0x000078090a00d986 */ /* 0x0007e8000c101124 */
[----:B------:R3:W-:Y:S02]  /*8480*/  @!P2 STG.E.U8 desc[UR36][R10.64+0x79], R87 ;  /* 0x000079570a00a986 */ /* 0x0007e4000c101124 */
.L_x_293:
[----:B------:R-:W-:Y:S05]  /*8490*/  BSYNC B0 ;  /* 0x0000000000007941 */ /* 0x000fea0003800000 */
.L_x_35:
[----:B------:R-:W-:Y:S01]  /*84a0*/  ULDC UR4, c[0x0][0xc] ;  /* 0x0000030000047ab9 */ /* 0x000fe20000000800 */
[----:B------:R-:W-:Y:S01]  /*84b0*/  ULDC UR5, c[0x0][0x10] ;  /* 0x0000040000057ab9 */ /* 0x000fe20000000800 */
[----:B---3--:R-:W3:Y:S01]  /*84c0*/  LDC R3, c[0x0][0x14] ;  /* 0x00000500ff037b82 */ /* 0x008ee20000000800 */
[----:B------:R-:W-:Y:S01]  /*84d0*/  UIMAD.WIDE.U32 UR4, UR4, UR5, URZ ;  /* 0x00000005040472a5 */ /* 0x000fe2000f8e003f */
[----:B------:R-:W-:Y:S01]  /*84e0*/  PRMT R0, RZ, 0x7610, R0 ;  /* 0x00007610ff007816 */ /* 0x000fe20000000000 */
[----:B------:R-:W-:Y:S02]  /*84f0*/  IMAD.MOV.U32 R153, RZ, RZ, -0x1 ;  /* 0xffffffffff997424 */ /* 0x000fe400078e00ff */
[----:B------:R-:W-:Y:S02]  /*8500*/  IMAD.MOV.U32 R22, RZ, RZ, -0x1 ;  /* 0xffffffffff167424 */ /* 0x000fe400078e00ff */
[----:B---3--:R-:W-:-:S04]  /*8510*/  IMAD.WIDE.U32 R16, R3, UR4, R16 ;  /* 0x0000000403107c25 */ /* 0x008fc8000f8e0010 */
[----:B------:R-:W-:Y:S01]  /*8520*/  IMAD R3, R3, UR5, RZ ;  /* 0x0000000503037c24 */ /* 0x000fe2000f8e02ff */
[----:B------:R-:W-:Y:S02]  /*8530*/  ULDC.64 UR4, c[0x0][0x650] ;  /* 0x0001940000047ab9 */ /* 0x000fe40000000a00 */
[----:B------:R-:W-:Y:S01]  /*8540*/  ISETP.GE.U32.AND P0, PT, R16, UR4, PT ;  /* 0x0000000410007c0c */ /* 0x000fe2000bf06070 */
[----:B------:R-:W-:-:S05]  /*8550*/  IMAD.IADD R17, R17, 0x1, R3 ;  /* 0x0000000111117824 */ /* 0x000fca00078e0203 */
[----:B------:R-:W-:-:S13]  /*8560*/  ISETP.GE.U32.AND.EX P0, PT, R17, UR5, PT, P0 ;  /* 0x0000000511007c0c */ /* 0x000fda000bf06100 */
[----:B------:R-:W-:Y:S05]  /*8570*/  @P0 BRA `(.L_x_294) ;  /* 0x0000000400640947 */ /* 0x000fea0003800000 */
[----:B------:R-:W3:Y:S01]  /*8580*/  S2R R12, SR_CTAID.X ;  /* 0x00000000000c7919 */ /* 0x000ee20000002500 */
[----:B0-----:R-:W0:Y:S01]  /*8590*/  LDC.64 R10, c[0x0][0x628] ;  /* 0x00018a00ff0a7b82 */ /* 0x001e220000000a00 */
[----:B------:R-:W-:Y:S01]  /*85a0*/  ULDC UR4, c[0x0][0x150] ;  /* 0x0000540000047ab9 */ /* 0x000fe20000000800 */
[----:B------:R-:W-:Y:S01]  /*85b0*/  IMAD.MOV.U32 R8, RZ, RZ, R16 ;  /* 0x000000ffff087224 */ /* 0x000fe200078e0010 */
[----:B------:R-:W0:Y:S01]  /*85c0*/  S2R R24, SR_CTAID.Y ;  /* 0x0000000000187919 */ /* 0x000e220000002600 */
[----:B------:R-:W-:-:S04]  /*85d0*/  IMAD.MOV.U32 R9, RZ, RZ, R17 ;  /* 0x000000ffff097224 */ /* 0x000fc800078e0011 */
[----:B------:R-:W1:Y:S08]  /*85e0*/  LDC R21, c[0x0][0x144] ;  /* 0x00005100ff157b82 */ /* 0x000e700000000800 */
[----:B------:R-:W1:Y:S08]  /*85f0*/  LDC R0, c[0x0][0x630] ;  /* 0x00018c00ff007b82 */ /* 0x000e700000000800 */
[----:B------:R-:W1:Y:S01]  /*8600*/  LDC.64 R14, c[0x0][0x620] ;  /* 0x00018800ff0e7b82 */ /* 0x000e620000000a00 */
[----:B0-----:R-:W-:-:S04]  /*8610*/  ISETP.NE.U32.AND P0, PT, R10, RZ, PT ;  /* 0x000000ff0a00720c */ /* 0x001fc80003f05070 */
[----:B------:R-:W-:Y:S02]  /*8620*/  ISETP.NE.AND.EX P0, PT, R11, RZ, PT, P0 ;  /* 0x000000ff0b00720c */ /* 0x000fe40003f05300 */
[----:B---3--:R-:W-:-:S05]  /*8630*/  I2FP.F32.U32 R3, R12 ;  /* 0x0000000c00037245 */ /* 0x008fca0000201000 */
[----:B------:R-:W-:-:S04]  /*8640*/  FMUL R3, R3, UR4 ;  /* 0x0000000403037c20 */ /* 0x000fc80008400000 */
[----:B------:R0:W3:Y:S02]  /*8650*/  F2I.U32.TRUNC.NTZ R20, R3 ;  /* 0x0000000300147305 */ /* 0x0000e4000020f000 */
[----:B------:R-:W-:Y:S05]  /*8660*/  @!P0 BRA `(.L_x_295) ;  /* 0x0000000000288947 */ /* 0x000fea0003800000 */
[----:B0-----:R-:W0:Y:S02]  /*8670*/  LDC R3, c[0x0][0x634] ;  /* 0x00018d00ff037b82 */ /* 0x001e240000000800 */
        /* <DEDUP_REMOVED lines=9> */
.L_x_295:
[----:B------:R-:W2:Y:S01]  /*8710*/  LDC.64 R28, c[0x0][0x640] ;  /* 0x00019000ff1c7b82 */ /* 0x000ea20000000a00 */
[-CC-:B-1----:R-:W-:Y:S01]  /*8720*/  SHF.R.U64 R22, R8, R0.reuse, R9.reuse ;  /* 0x0000000008167219 */ /* 0x182fe20000001209 */
[----:B---3--:R-:W-:Y:S01]  /*8730*/  IMAD.MOV R20, RZ, RZ, -R20 ;  /* 0x000000ffff147224 */ /* 0x008fe200078e0a14 */
[----:B------:R-:W-:Y:S01]  /*8740*/  SHF.R.U32.HI R0, RZ, R0, R9 ;  /* 0x00000000ff007219 */ /* 0x000fe20000011609 */
[----:B------:R-:W-:Y:S01]  /*8750*/  ULDC UR4, c[0x0][0x154] ;  /* 0x0000550000047ab9 */ /* 0x000fe20000000800 */
[----:B0-----:R-:W-:Y:S01]  /*8760*/  IADD3 R3, P0, RZ, -R22, RZ ;  /* 0x80000016ff037210 */ /* 0x001fe20007f1e0ff */
[----:B------:R-:W-:Y:S02]  /*8770*/  IMAD R21, R21, R20, R12 ;  /* 0x0000001415157224 */ /* 0x000fe400078e020c */
[----:B------:R-:W0:Y:S01]  /*8780*/  LDC R6, c[0x0][0x618] ;  /* 0x00018600ff067b82 */ /* 0x000e220000000800 */
[----:B------:R-:W-:Y:S02]  /*8790*/  IMAD.MOV.U32 R7, RZ, RZ, 0x1 ;  /* 0x00000001ff077424 */ /* 0x000fe400078e00ff */
[----:B------:R-:W-:-:S04]  /*87a0*/  IMAD.X R5, RZ, RZ, ~R0, P0 ;  /* 0x000000ffff057224 */ /* 0x000fc800000e0e00 */
[-C--:B------:R-:W-:Y:S01]  /*87b0*/  IMAD R0, R5, R14.reuse, RZ ;  /* 0x0000000e05007224 */ /* 0x080fe200078e02ff */
[----:B------:R-:W1:Y:S01]  /*87c0*/  LDC R8, c[0x0][0x608] ;  /* 0x00018200ff087b82 */ /* 0x000e620000000800 */
[----:B------:R-:W-:-:S04]  /*87d0*/  IMAD.WIDE.U32 R4, R3, R14, R16 ;  /* 0x0000000e03047225 */ /* 0x000fc800078e0010 */
[----:B------:R-:W-:Y:S01]  /*87e0*/  IMAD R3, R3, R15, R0 ;  /* 0x0000000f03037224 */ /* 0x000fe200078e0200 */
[----:B------:R-:W-:Y:S02]  /*87f0*/  I2FP.F32.U32 R0, R24 ;  /* 0x0000001800007245 */ /* 0x000fe40000201000 */
[----:B------:R-:W3:Y:S01]  /*8800*/  LDC R26, c[0x0][0x658] ;  /* 0x00019600ff1a7b82 */ /* 0x000ee20000000800 */
[----:B------:R-:W-:Y:S01]  /*8810*/  IMAD.IADD R3, R5, 0x1, R3 ;  /* 0x0000000105037824 */ /* 0x000fe200078e0203 */
[----:B--2---:R-:W-:Y:S01]  /*8820*/  ISETP.NE.U32.AND P0, PT, R28, RZ, PT ;  /* 0x000000ff1c00720c */ /* 0x004fe20003f05070 */
[----:B------:R-:W-:Y:S01]  /*8830*/  FMUL R0, R0, UR4 ;  /* 0x0000000400007c20 */ /* 0x000fe20008400000 */
[----:B------:R-:W-:Y:S02]  /*8840*/  IMAD.MOV.U32 R5, RZ, RZ, -0x1 ;  /* 0xffffffffff057424 */ /* 0x000fe400078e00ff */
[----:B------:R-:W-:Y:S01]  /*8850*/  ISETP.NE.AND.EX P0, PT, R29, RZ, PT, P0 ;  /* 0x000000ff1d00720c */ /* 0x000fe20003f05300 */
[----:B------:R2:W2:Y:S01]  /*8860*/  F2I.U32.TRUNC.NTZ R13, R0 ;  /* 0x00000000000d7305 */ /* 0x0004a2000020f000 */
[----:B------:R-:W2:Y:S01]  /*8870*/  LDC R15, c[0x0][0x148] ;  /* 0x00005200ff0f7b82 */ /* 0x000ea20000000800 */
[----:B0-----:R-:W-:-:S02]  /*8880*/  SHF.R.U64 R12, R4, R6, R3 ;  /* 0x00000006040c7219 */ /* 0x001fc40000001203 */
[----:B------:R-:W-:-:S05]  /*8890*/  SHF.R.U32.HI R3, RZ, R6, R3 ;  /* 0x00000006ff037219 */ /* 0x000fca0000011603 */
[----:B------:R-:W0:Y:S01]  /*88a0*/  LDC R20, c[0x0][0x600] ;  /* 0x00018000ff147b82 */ /* 0x000e220000000800 */
[-CC-:B-1----:R-:W-:Y:S02]  /*88b0*/  SHF.R.U64 R10, R12, R8.reuse, R3.reuse ;  /* 0x000000080c0a7219 */ /* 0x182fe40000001203 */
[----:B------:R-:W-:-:S05]  /*88c0*/  SHF.R.U32.HI R3, RZ, R8, R3 ;  /* 0x00000008ff037219 */ /* 0x000fca0000011603 */
[----:B------:R-:W1:Y:S01]  /*88d0*/  LDC R27, c[0x0][0x648] ;  /* 0x00019200ff1b7b82 */ /* 0x000e620000000800 */
[-C--:B---3--:R-:W-:Y:S02]  /*88e0*/  SHF.L.U32 R4, R5, R26.reuse, RZ ;  /* 0x0000001a05047219 */ /* 0x088fe400000006ff */
[--C-:B------:R-:W-:Y:S02]  /*88f0*/  SHF.R.U64 R14, R10, R26, R3.reuse ;  /* 0x0000001a0a0e7219 */ /* 0x100fe40000001203 */
[----:B------:R-:W-:Y:S02]  /*8900*/  LOP3.LUT R25, RZ, R4, RZ, 0x33, !PT ;  /* 0x00000004ff197212 */ /* 0x000fe400078e33ff */
[-C--:B------:R-:W-:Y:S01]  /*8910*/  SHF.R.U32.HI R5, RZ, R26.reuse, R3 ;  /* 0x0000001aff057219 */ /* 0x080fe20000011603 */
[----:B------:R-:W3:Y:S01]  /*8920*/  LDC R30, c[0x0][0x638] ;  /* 0x00018e00ff1e7b82 */ /* 0x000ee20000000800 */
[----:B------:R-:W-:Y:S01]  /*8930*/  SHF.L.U32 R154, R7, R26, RZ ;  /* 0x0000001a079a7219 */ /* 0x000fe200000006ff */
[----:B------:R-:W-:-:S06]  /*8940*/  IMAD.MOV.U32 R4, RZ, RZ, R14 ;  /* 0x000000ffff047224 */ /* 0x000fcc00078e000e */
[----:B------:R-:W0:Y:S01]  /*8950*/  LDC R31, c[0x0][0x610] ;  /* 0x00018400ff1f7b82 */ /* 0x000e220000000800 */
        /* <DEDUP_REMOVED lines=11> */
.L_x_296:
[----:B------:R-:W-:Y:S01]  /*8a10*/  ISETP.NE.AND P0, PT, R2, 0x1, PT ;  /* 0x000000010200780c */ /* 0x000fe20003f05270 */
[----:B0-----:R-:W-:Y:S01]  /*8a20*/  VIADD R7, R20, 0xffffffff ;  /* 0xffffffff14077836 */ /* 0x001fe20000000000 */
[----:B-12---:R-:W-:Y:S01]  /*8a30*/  SHF.R.U64 R0, R4, R27, R5 ;  /* 0x0000001b04007219 */ /* 0x006fe20000001205 */
[----:B------:R-:W-:Y:S01]  /*8a40*/  IMAD.MOV R13, RZ, RZ, -R13 ;  /* 0x000000ffff0d7224 */ /* 0x000fe200078e0a0d */
[----:B------:R-:W-:Y:S01]  /*8a50*/  LOP3.LUT R5, R10, R25, RZ, 0xc0, !PT ;  /* 0x000000190a057212 */ /* 0x000fe200078ec0ff */
[----:B------:R-:W-:Y:S02]  /*8a60*/  IMAD.MOV.U32 R4, RZ, RZ, 0x1 ;  /* 0x00000001ff047424 */ /* 0x000fe400078e00ff */
[----:B------:R-:W-:Y:S02]  /*8a70*/  IMAD.MOV R3, RZ, RZ, -R0 ;  /* 0x000000ffff037224 */ /* 0x000fe400078e0a00 */
[----:B------:R-:W-:Y:S01]  /*8a80*/  IMAD R154, R154, R0, R5 ;  /* 0x000000009a9a7224 */ /* 0x000fe200078e0205 */
[----:B------:R-:W-:Y:S01]  /*8a90*/  LOP3.LUT R5, R12, R7, RZ, 0xc0, !PT ;  /* 0x000000070c057212 */ /* 0x000fe200078ec0ff */
[----:B---3--:R-:W-:-:S02]  /*8aa0*/  IMAD R0, R3, R30, R14 ;  /* 0x0000001e03007224 */ /* 0x008fc400078e020e */
[----:B------:R-:W-:Y:S02]  /*8ab0*/  @P0 IMAD R21, R15, R13, R24 ;  /* 0x0000000d0f150224 */ /* 0x000fe400078e0218 */
[----:B------:R-:W-:Y:S01]  /*8ac0*/  IMAD R3, R0, R20, R5 ;  /* 0x0000001400037224 */ /* 0x000fe200078e0205 */
[----:B------:R-:W-:Y:S01]  /*8ad0*/  PRMT R0, R4, 0x7610, R0 ;  /* 0x0000761004007816 */ /* 0x000fe20000000000 */
[----:B------:R-:W-:-:S05]  /*8ae0*/  IMAD R154, R154, R31, R21 ;  /* 0x0000001f9a9a7224 */ /* 0x000fca00078e0215 */
[----:B------:R-:W-:Y:S02]  /*8af0*/  SEL R153, R3, R154, !P0 ;  /* 0x0000009a03997207 */ /* 0x000fe40004000000 */
[----:B------:R-:W-:-:S07]  /*8b00*/  SEL R154, R154, R3, !P0 ;  /* 0x000000039a9a7207 */ /* 0x000fce0004000000 */
.L_x_294:
[----:B------:R-:W-:-:S13]  /*8b10*/  LOP3.LUT P0, RZ, R0, 0xff, RZ, 0xc0, !PT ;  /* 0x000000ff00ff7812 */ /* 0x000fda000780c0ff */
[----:B------:R-:W-:Y:S05]  /*8b20*/  @P0 BRA `(.L_x_297) ;  /* 0xffffff8400e40947 */ /* 0x000fea000383ffff */
[----:B------:R-:W-:Y:S05]  /*8b30*/  EXIT ;  /* 0x000000000000794d */ /* 0x000fea0003800000 */
.L_x_8:
[----:B0-----:R-:W-:Y:S01]  /*8b40*/  ULDC.64 UR4, c[0x0][0x650] ;  /* 0x0001940000047ab9 */ /* 0x001fe20000000a00 */
        /* <DEDUP_REMOVED lines=25> */
.L_x_299:
[----:B------:R-:W0:Y:S01]  /*8ce0*/  LDC.64 R28, c[0x0][0x640] ;  /* 0x00019000ff1c7b82 */ /* 0x000e220000000a00 */
[-CC-:B------:R-:W-:Y:S01]  /*8cf0*/  SHF.R.U64 R22, R12, R6.reuse, R13.reuse ;  /* 0x000000060c167219 */ /* 0x180fe2000000120d */
[----:B------:R-:W-:Y:S01]  /*8d00*/  IMAD.MOV.U32 R30, RZ, RZ, 0x1 ;  /* 0x00000001ff1e7424 */ /* 0x000fe200078e00ff */
[----:B------:R-:W-:Y:S02]  /*8d10*/  SHF.R.U32.HI R6, RZ, R6, R13 ;  /* 0x00000006ff067219 */ /* 0x000fe4000001160d */
        /* <DEDUP_REMOVED lines=8> */
[----:B------:R-:W-:Y:S01]  /*8da0*/  IMAD.IADD R9, R9, 0x1, R11 ;  /* 0x0000000109097824 */ /* 0x000fe200078e020b */
[----:B0-----:R-:W-:-:S04]  /*8db0*/  ISETP.NE.U32.AND P0, PT, R28, RZ, PT ;  /* 0x000000ff1c00720c */ /* 0x001fc80003f05070 */
[----:B------:R-:W-:Y:S02]  /*8dc0*/  ISETP.NE.AND.EX P0, PT, R29, RZ, PT, P0 ;  /* 0x000000ff1d00720c */ /* 0x000fe40003f05300 */
[----:B------:R-:W0:Y:S01]  /*8dd0*/  LDC R20, c[0x0][0x600] ;  /* 0x00018000ff147b82 */ /* 0x000e220000000800 */
[-CC-:B-1----:R-:W-:Y:S01]  /*8de0*/  SHF.R.U64 R14, R8, R10.reuse, R9.reuse ;  /* 0x0000000a080e7219 */ /* 0x182fe20000001209 */
[----:B------:R-:W-:Y:S01]  /*8df0*/  IMAD.MOV.U32 R8, RZ, RZ, -0x1 ;  /* 0xffffffffff087424 */ /* 0x000fe200078e00ff */
[----:B------:R-:W-:-:S05]  /*8e00*/  SHF.R.U32.HI R9, RZ, R10, R9 ;  /* 0x0000000aff097219 */ /* 0x000fca0000011609 */
[----:B------:R-:W1:Y:S01]  /*8e10*/  LDC R26, c[0x0][0x648] ;  /* 0x00019200ff1a7b82 */ /* 0x000e620000000800 */
[-CC-:B--2---:R-:W-:Y:S02]  /*8e20*/  SHF.R.U64 R21, R14, R12.reuse, R9.reuse ;  /* 0x0000000c0e157219 */ /* 0x184fe40000001209 */
[----:B------:R-:W-:-:S05]  /*8e30*/  SHF.R.U32.HI R6, RZ, R12, R9 ;  /* 0x0000000cff067219 */ /* 0x000fca0000011609 */
[----:B------:R-:W2:Y:S01]  /*8e40*/  LDC R27, c[0x0][0x638] ;  /* 0x00018e00ff1b7b82 */ /* 0x000ea20000000800 */
[-C--:B---3--:R-:W-:Y:S02]  /*8e50*/  SHF.L.U32 R8, R8, R25.reuse, RZ ;  /* 0x0000001908087219 */ /* 0x088fe400000006ff */
[-CC-:B------:R-:W-:Y:S02]  /*8e60*/  SHF.R.U64 R23, R21, R25.reuse, R6.reuse ;  /* 0x0000001915177219 */ /* 0x180fe40000001206 */
[----:B------:R-:W-:Y:S02]  /*8e70*/  LOP3.LUT R32, RZ, R8, RZ, 0x33, !PT ;  /* 0x00000008ff207212 */ /* 0x000fe400078e33ff */
[----:B------:R-:W-:Y:S01]  /*8e80*/  SHF.R.U32.HI R9, RZ, R25, R6 ;  /* 0x00000019ff097219 */ /* 0x000fe20000011606 */
[----:B------:R-:W3:Y:S01]  /*8e90*/  LDC R31, c[0x0][0x610] ;  /* 0x00018400ff1f7b82 */ /* 0x000ee20000000800 */
[----:B------:R-:W-:Y:S01]  /*8ea0*/  IMAD.MOV.U32 R8, RZ, RZ, R23 ;  /* 0x000000ffff087224 */ /* 0x000fe200078e0017 */
[----:B------:R-:W-:Y:S06]  /*8eb0*/  @!P0 BRA `(.L_x_300) ;  /* 0x0000000000288947 */ /* 0x000fec0003800000 */
        /* <DEDUP_REMOVED lines=10> */
.L_x_300:
[----:B------:R-:W-:Y:S02]  /*8f60*/  ISETP.NE.AND P0, PT, R2, 0x1, PT ;  /* 0x000000010200780c */ /* 0x000fe40003f05270 */
[----:B-1----:R-:W-:Y:S01]  /*8f70*/  SHF.R.U64 R6, R8, R26, R9 ;  /* 0x0000001a08067219 */ /* 0x002fe20000001209 */
[----:B0-----:R-:W-:Y:S01]  /*8f80*/  VIADD R9, R20, 0xffffffff ;  /* 0xffffffff14097836 */ /* 0x001fe20000000000 */
[----:B------:R-:W-:Y:S02]  /*8f90*/  SHF.L.U32 R30, R30, R25, RZ ;  /* 0x000000191e1e7219 */ /* 0x000fe400000006ff */
[----:B------:R-:W-:Y:S01]  /*8fa0*/  LOP3.LUT R5, R21, R32, RZ, 0xc0, !PT ;  /* 0x0000002015057212 */ /* 0x000fe200078ec0ff */
[----:B------:R-:W-:-:S04]  /*8fb0*/  IMAD.MOV R8, RZ, RZ, -R6 ;  /* 0x000000ffff087224 */ /* 0x000fc800078e0a06 */
[----:B------:R-:W-:Y:S01]  /*8fc0*/  IMAD R6, R30, R6, R5 ;  /* 0x000000061e067224 */ /* 0x000fe200078e0205 */
[----:B------:R-:W-:Y:S01]  /*8fd0*/  LOP3.LUT R5, R14, R9, RZ, 0xc0, !PT ;  /* 0x000000090e057212 */ /* 0x000fe200078ec0ff */
[----:B------:R-:W-:Y:S02]  /*8fe0*/  @P0 IMAD R3, R7, R24, R4 ;  /* 0x0000001807030224 */ /* 0x000fe400078e0204 */
[----:B--2---:R-:W-:Y:S02]  /*8ff0*/  IMAD R4, R8, R27, R23 ;  /* 0x0000001b08047224 */ /* 0x004fe400078e0217 */
[----:B---3--:R-:W-:Y:S02]  /*9000*/  IMAD R3, R6, R31, R3 ;  /* 0x0000001f06037224 */ /* 0x008fe400078e0203 */
[----:B------:R-:W-:Y:S02]  /*9010*/  IMAD R4, R4, R20, R5 ;  /* 0x0000001404047224 */ /* 0x000fe400078e0205 */
[----:B------:R-:W-:-:S02]  /*9020*/  IMAD.MOV.U32 R8, RZ, RZ, 0x1 ;  /* 0x00000001ff087424 */ /* 0x000fc400078e00ff */
[----:B------:R-:W-:Y:S01]  /*9030*/  IMAD.MOV.U32 R6, RZ, RZ, R22 ;  /* 0x000000ffff067224 */ /* 0x000fe200078e0016 */
[----:B------:R-:W-:Y:S02]  /*9040*/  SEL R20, R4, R3, !P0 ;  /* 0x0000000304147207 */ /* 0x000fe40004000000 */
[----:B------:R-:W-:-:S07]  /*9050*/  SEL R21, R3, R4, !P0 ;  /* 0x0000000403157207 */ /* 0x000fce0004000000 */
.L_x_298:
[----:B------:R-:W-:-:S08]  /*9060*/  NOP ;  /* 0x0000000000007918 */ /* 0x000fd00000000000 */
[----:B------:R-:W0:-:S00]  /*9070*/  USETMAXREG.DEALLOC.CTAPOOL 0x28 ;  /* 0x00000028000079c8 */ /* 0x000e0000080e0500 */
[----:B0-----:R-:W-:-:S13]  /*9080*/  ISETP.NE.AND P0, PT, R0, RZ, PT ;  /* 0x000000ff0000720c */ /* 0x001fda0003f05270 */
[----:B------:R-:W-:Y:S05]  /*9090*/  @P0 EXIT ;  /* 0x000000000000094d */ /* 0x000fea0003800000 */
[----:B------:R-:W-:Y:S01]  /*90a0*/  LOP3.LUT P0, RZ, R8, 0xff, RZ, 0xc0, !PT ;  /* 0x000000ff08ff7812 */ /* 0x000fe2000780c0ff */
[----:B------:R-:W-:Y:S02]  /*90b0*/  IMAD.MOV.U32 R0, RZ, RZ, 0x1 ;  /* 0x00000001ff007424 */ /* 0x000fe400078e00ff */
[----:B------:R-:W-:-:S10]  /*90c0*/  IMAD.MOV.U32 R3, RZ, RZ, RZ ;  /* 0x000000ffff037224 */ /* 0x000fd400078e00ff */
[----:B------:R-:W-:Y:S05]  /*90d0*/  @!P0 BRA `(.L_x_301) ;  /* 0x0000000c00488947 */ /* 0x000fea0003800000 */
[----:B------:R-:W0:Y:S01]  /*90e0*/  LDC R0, c[0x0][0x28c] ;  /* 0x0000a300ff007b82 */ /* 0x000e220000000800 */
[----:B------:R-:W1:Y:S01]  /*90f0*/  S2R R11, SR_CgaCtaId ;  /* 0x00000000000b7919 */ /* 0x000e620000008800 */
[----:B------:R-:W-:Y:S01]  /*9100*/  ULDC UR5, c[0x0][0x658] ;  /* 0x0001960000057ab9 */ /* 0x000fe20000000800 */
[----:B------:R-:W-:Y:S01]  /*9110*/  UMOV UR7, 0xffffffff ;  /* 0xffffffff00077882 */ /* 0x000fe20000000000 */
[----:B------:R-:W-:Y:S01]  /*9120*/  ULDC UR6, c[0x0][0xc] ;  /* 0x0000030000067ab9 */ /* 0x000fe20000000800 */
[----:B------:R-:W-:Y:S01]  /*9130*/  USHF.L.U32 UR8, UR7, UR5, URZ ;  /* 0x0000000507087299 */ /* 0x000fe2000800063f */
[----:B------:R-:W-:Y:S01]  /*9140*/  BSSY B0, `(.L_x_301) ;  /* 0x00000cb000007945 */ /* 0x000fe20003800000 */
[----:B------:R-:W-:Y:S01]  /*9150*/  UMOV UR9, 0x1 ;  /* 0x0000000100097882 */ /* 0x000fe20000000000 */
[----:B------:R-:W-:Y:S01]  /*9160*/  ULDC UR7, c[0x0][0x10] ;  /* 0x0000040000077ab9 */ /* 0x000fe20000000800 */
[----:B------:R-:W-:Y:S01]  /*9170*/  USHF.L.U32 UR18, UR9, UR5, URZ ;  /* 0x0000000509127299 */ /* 0x000fe2000800063f */
[----:B------:R-:W-:Y:S01]  /*9180*/  IMAD.MOV.U32 R9, RZ, RZ, 0x1 ;  /* 0x00000001ff097424 */ /* 0x000fe200078e00ff */
[----:B------:R-:W-:Y:S01]  /*9190*/  UIMAD.WIDE.U32 UR6, UR6, UR7, URZ ;  /* 0x00000007060672a5 */ /* 0x000fe2000f8e003f */
[----:B------:R-:W-:Y:S01]  /*91a0*/  LOP3.LUT R8, R19, 0x2, RZ, 0xfc, !PT ;  /* 0x0000000213087812 */ /* 0x000fe200078efcff */
[----:B------:R-:W-:Y:S01]  /*91b0*/  ULDC UR5, c[0x0][0x14] ;  /* 0x0000050000057ab9 */ /* 0x000fe20000000800 */
[----:B------:R-:W-:Y:S01]  /*91c0*/  ULDC UR4, c[0x0][0x600] ;  /* 0x0001800000047ab9 */ /* 0x000fe20000000800 */
[----:B------:R-:W-:-:S02]  /*91d0*/  UIMAD.WIDE.U32 UR22, UR6, UR5, URZ ;  /* 0x00000005061672a5 */ /* 0x000fc4000f8e003f */
[----:B------:R-:W-:Y:S02]  /*91e0*/  UIMAD UR13, UR7, UR5, URZ ;  /* 0x00000005070d72a4 */ /* 0x000fe4000f8e023f */
[----:B------:R-:W-:Y:S02]  /*91f0*/  UIADD3 UR4, UR4, -0x1, URZ ;  /* 0xffffffff04047890 */ /* 0x000fe4000fffe03f */
[----:B------:R-:W-:Y:S02]  /*9200*/  ULOP3.LUT UR17, URZ, UR8, URZ, 0x33, !UPT ;  /* 0x000000083f117292 */ /* 0x000fe4000f8e333f */
[----:B------:R-:W-:Y:S01]  /*9210*/  UIADD3 UR13, UR23, UR13, URZ ;  /* 0x0000000d170d7290 */ /* 0x000fe2000fffe03f */
[----:B0-----:R-:W-:Y:S01]  /*9220*/  VIADD R0, R0, 0x3f ;  /* 0x0000003f00007836 */ /* 0x001fe20000000000 */
[----:B------:R-:W-:-:S04]  /*9230*/  ULDC.64 UR24, c[0x0][0x198] ;  /* 0x0000660000187ab9 */ /* 0x000fc80000000a00 */
[----:B------:R-:W-:-:S04]  /*9240*/  SHF.R.S32.HI R3, RZ, 0x1f, R0 ;  /* 0x0000001fff037819 */ /* 0x000fc80000011400 */
[----:B------:R-:W-:Y:S01]  /*9250*/  LEA.HI R10, R3, R0, RZ, 0x6 ;  /* 0x00000000030a7211 */ /* 0x000fe200078f30ff */
[C---:B-1----:R-:W-:Y:S02]  /*9260*/  IMAD.SHL.U32 R4, R11.reuse, 0x1000, RZ ;  /* 0x000010000b047824 */ /* 0x042fe400078e00ff */
[----:B------:R-:W-:Y:S01]  /*9270*/  IMAD.SHL.U32 R11, R11, 0x40, RZ ;  /* 0x000000400b0b7824 */ /* 0x000fe200078e00ff */
[----:B------:R-:W-:Y:S01]  /*9280*/  SHF.R.S32.HI R10, RZ, 0x6, R10 ;  /* 0x00000006ff0a7819 */ /* 0x000fe2000001140a */
[----:B------:R-:W-:Y:S01]  /*9290*/  IMAD.MOV.U32 R0, RZ, RZ, 0x1 ;  /* 0x00000001ff007424 */ /* 0x000fe200078e00ff */
[----:B------:R-:W-:Y:S01]  /*92a0*/  LOP3.LUT R4, R4, 0x1000, RZ, 0xc0, !PT ;  /* 0x0000100004047812 */ /* 0x000fe200078ec0ff */
[----:B------:R-:W-:Y:S01]  /*92b0*/  IMAD.MOV.U32 R3, RZ, RZ, RZ ;  /* 0x000000ffff037224 */ /* 0x000fe200078e00ff */
[----:B------:R-:W-:Y:S01]  /*92c0*/  LOP3.LUT R11, R11, 0x40, RZ, 0xc0, !PT ;  /* 0x000000400b0b7812 */ /* 0x000fe200078ec0ff */
[----:B------:R-:W-:Y:S01]  /*92d0*/  VIADD R13, R10, 0x1 ;  /* 0x000000010a0d7836 */ /* 0x000fe20000000000 */
[----:B------:R-:W-:-:S07]  /*92e0*/  LOP3.LUT R12, R4, 0x24180, RZ, 0xfc, !PT ;  /* 0x00024180040c7812 */ /* 0x000fce00078efcff */
.L_x_312:
[----:B------:R-:W-:-:S03]  /*92f0*/  UMOV UR5, 0xffffffff ;  /* 0xffffffff00057882 */ /* 0x000fc60000000000 */
[----:B------:R-:W-:Y:S05]  /*9300*/  BRA.DIV UR5, `(.L_x_302) ;  /* 0x0000001205587947 */ /* 0x000fea000b800000 */
[----:B------:R-:W-:-:S13]  /*9310*/  ELECT P6, URZ, PT ;  /* 0x00000000003f782f */ /* 0x000fda00038c0000 */
.L_x_328:
[----:B------:R-:W0:Y:S01]  /*9320*/  LDC R4, c[0x0][0x28c] ;  /* 0x0000a300ff047b82 */ /* 0x000e220000000800 */
[----:B------:R-:W-:Y:S01]  /*9330*/  BSSY B1, `(.L_x_303) ;  /* 0x0000038000017945 */ /* 0x000fe20003800000 */
[----:B0-----:R-:W-:-:S13]  /*9340*/  ISETP.LT.OR P6, PT, R4, 0x1, !P6 ;  /* 0x000000010400780c */ /* 0x001fda00077c1670 */
[----:B------:R-:W-:Y:S05]  /*9350*/  @P6 BRA `(.L_x_304) ;  /* 0x0000000000d46947 */ /* 0x000fea0003800000 */
[----:B------:R-:W-:Y:S02]  /*9360*/  IMAD R20, R20, 0x80, R11 ;  /* 0x0000008014147824 */ /* 0x000fe400078e020b */
[----:B------:R-:W-:Y:S02]  /*9370*/  IMAD.SHL.U32 R21, R21, 0x100, RZ ;  /* 0x0000010015157824 */ /* 0x000fe400078e00ff */
[----:B------:R-:W-:Y:S02]  /*9380*/  IMAD.MOV.U32 R24, RZ, RZ, RZ ;  /* 0x000000ffff187224 */ /* 0x000fe400078e00ff */
[----:B------:R-:W-:Y:S02]  /*9390*/  IMAD.MOV.U32 R4, RZ, RZ, R13 ;  /* 0x000000ffff047224 */ /* 0x000fe400078e000d */
[----:B------:R-:W-:Y:S02]  /*93a0*/  IMAD.MOV.U32 R5, RZ, RZ, R0 ;  /* 0x000000ffff057224 */ /* 0x000fe400078e0000 */
[----:B------:R-:W-:-:S07]  /*93b0*/  IMAD.MOV.U32 R7, RZ, RZ, R3 ;  /* 0x000000ffff077224 */ /* 0x000fce00078e0003 */
.L_x_307:
[----:B------:R-:W0:Y:S01]  /*93c0*/  S2R R15, SR_CgaCtaId ;  /* 0x00000000000f7919 */ /* 0x000e220000008800 */
[----:B------:R-:W-:Y:S02]  /*93d0*/  MOV R14, 0x400 ;  /* 0x00000400000e7802 */ /* 0x000fe40000000f00 */
[----:B------:R-:W-:Y:S02]  /*93e0*/  LOP3.LUT P1, RZ, R18, 0x7f, RZ, 0xc0, !PT ;  /* 0x0000007f12ff7812 */ /* 0x000fe4000782c0ff */
[----:B0-----:R-:W-:Y:S02]  /*93f0*/  LEA R22, R15, R14, 0x18 ;  /* 0x0000000e0f167211 */ /* 0x001fe400078ec0ff */
[----:B------:R-:W-:-:S09]  /*9400*/  SHF.L.U32 R14, R5, 0x1f, RZ ;  /* 0x0000001f050e7819 */ /* 0x000fd200000006ff */
[----:B------:R-:W0:Y:S01]  /*9410*/  @!P1 LDC R15, c[0x0][0x500] ;  /* 0x00014000ff0f9b82 */ /* 0x000e220000000800 */
[----:B------:R-:W-:-:S04]  /*9420*/  IMAD R23, R7, 0x8, R22 ;  /* 0x0000000807177824 */ /* 0x000fc800078e0216 */
[----:B------:R-:W1:Y:S02]  /*9430*/  SYNCS.PHASECHK.TRANS64.TRYWAIT P0, [R23+URZ+0x48], R14 ;  /* 0x0000480e170075a7 */ /* 0x000e64000800017f */
[----:B-1----:R-:W-:Y:S05]  /*9440*/  @!P0 BRA `(.L_x_305) ;  /* 0x0000001000288947 */ /* 0x002fea0003800000 */
.L_x_329:
[----:B-1----:R-:W-:Y:S01]  /*9450*/  PRMT R14, R8, 0x9910, RZ ;  /* 0x00009910080e7816 */ /* 0x002fe200000000ff */
[----:B0-----:R0:W-:Y:S03]  /*9460*/  @!P1 SYNCS.ARRIVE.TRANS64 RZ, [R23+URZ], R15 ;  /* 0x0000000f17ff99a7 */ /* 0x0011e6000800003f */
[----:B------:R-:W-:-:S13]  /*9470*/  ISETP.NE.AND P0, PT, R14, 0x2, PT ;  /* 0x000000020e00780c */ /* 0x000fda0003f05270 */
[----:B0-----:R-:W-:Y:S05]  /*9480*/  @P0 BRA `(.L_x_306) ;  /* 0x0000000000040947 */ /* 0x001fea0003800000 */
[----:B------:R-:W-:Y:S01]  /*9490*/  BPT.TRAP 0x1 ;  /* 0x000000040000795c */ /* 0x000fe20000300000 */
.L_x_306:
[----:B------:R-:W-:Y:S01]  /*94a0*/  R2UR UR19, R22 ;  /* 0x00000000161372ca */ /* 0x000fe200000e0000 */
[----:B------:R-:W-:Y:S01]  /*94b0*/  IMAD R22, R7, 0x4000, R22 ;  /* 0x0000400007167824 */ /* 0x000fe200078e0216 */
[----:B------:R-:W-:Y:S01]  /*94c0*/  R2UR UR9, R23 ;  /* 0x00000000170972ca */ /* 0x000fe200000e0000 */
[----:B------:R-:W-:Y:S01]  /*94d0*/  IMAD R14, R7, 0x2000, R12 ;  /* 0x00002000070e7824 */ /* 0x000fe200078e020c */
[----:B------:R-:W-:Y:S01]  /*94e0*/  UIADD3 UR6, UP0, UR24, 0xf0, URZ ;  /* 0x000000f018067890 */ /* 0x000fe2000ff1e03f */
[----:B------:R-:W-:Y:S01]  /*94f0*/  VIADD R4, R4, 0xffffffff ;  /* 0xffffffff04047836 */ /* 0x000fe20000000000 */
[----:B------:R-:W-:Y:S01]  /*9500*/  R2UR UR5, R22 ;  /* 0x00000000160572ca */ /* 0x000fe200000e0000 */
[----:B------:R-:W-:Y:S01]  /*9510*/  UIADD3 UR26, UP1, UR24, 0x1f0, URZ ;  /* 0x000001f0181a7890 */ /* 0x000fe2000ff3e03f */
[----:B------:R-:W-:Y:S01]  /*9520*/  R2UR UR8, R14 ;  /* 0x000000000e0872ca */ /* 0x000fe200000e0000 */
[----:B------:R-:W-:Y:S01]  /*9530*/  UIADD3.X UR7, URZ, UR25, URZ, UP0, !UPT ;  /* 0x000000193f077290 */ /* 0x000fe200087fe43f */
[----:B------:R-:W-:Y:S01]  /*9540*/  R2UR UR11, R21 ;  /* 0x00000000150b72ca */ /* 0x000fe200000e0000 */
[----:B------:R-:W-:Y:S01]  /*9550*/  VIADD R7, R7, 0x1 ;  /* 0x0000000107077836 */ /* 0x000fe20000000000 */
[----:B------:R-:W-:Y:S01]  /*9560*/  R2UR UR10, R24 ;  /* 0x00000000180a72ca */ /* 0x000fe200000e0000 */
[----:B------:R-:W-:Y:S01]  /*9570*/  UIADD3.X UR27, URZ, UR25, URZ, UP1, !UPT ;  /* 0x000000193f1b7290 */ /* 0x000fe20008ffe43f */
[----:B------:R-:W-:Y:S01]  /*9580*/  R2UR UR12, R6 ;  /* 0x00000000060c72ca */ /* 0x000fe200000e0000 */
[----:B------:R-:W-:Y:S01]  /*9590*/  UMOV UR14, 0x0 ;  /* 0x00000000000e7882 */ /* 0x000fe20000000000 */
[----:B------:R-:W-:Y:S01]  /*95a0*/  R2UR UR20, R20 ;  /* 0x00000000141472ca */ /* 0x000fe200000e0000 */
[----:B------:R-:W-:Y:S01]  /*95b0*/  UMOV UR15, 0x10000000 ;  /* 0x10000000000f7882 */ /* 0x000fe20000000000 */
[----:B------:R-:W-:Y:S01]  /*95c0*/  ISETP.GT.AND P1, PT, R4, 0x1, PT ;  /* 0x000000010400780c */ /* 0x000fe20003f24270 */
[----:B------:R-:W-:Y:S01]  /*95d0*/  UIADD3 UR16, UR5, 0x180, URZ ;  /* 0x0000018005107890 */ /* 0x000fe2000fffe03f */
[----:B------:R-:W-:Y:S01]  /*95e0*/  ISETP.NE.AND P0, PT, R7, 0x9, PT ;  /* 0x000000090700780c */ /* 0x000fe20003f05270 */
[----:B------:R-:W-:Y:S01]  /*95f0*/  UIADD3 UR5, UR19, UR8, URZ ;  /* 0x0000000813057290 */ /* 0x000fe2000fffe03f */
[----:B------:R-:W-:Y:S01]  /*9600*/  VIADD R24, R24, 0x40 ;  /* 0x0000004018187836 */ /* 0x000fe20000000000 */
[----:B------:R-:W-:Y:S01]  /*9610*/  UMOV UR21, 0x30000 ;  /* 0x0003000000157882 */ /* 0x000fe20000000000 */
[----:B------:R-:W-:-:S02]  /*9620*/  SEL R14, RZ, 0x1, P0 ;  /* 0x00000001ff0e7807 */ /* 0x000fc40000000000 */
[----:B------:R-:W-:Y:S01]  /*9630*/  UMOV UR8, UR16 ;  /* 0x0000001000087c82 */ /* 0x000fe20008000000 */
[----:B------:R-:W-:Y:S01]  /*9640*/  SEL R7, R7, RZ, P0 ;  /* 0x000000ff07077207 */ /* 0x000fe20000000000 */
[----:B------:R0:W-:Y:S01]  /*9650*/  UTMALDG.3D [UR8], [UR6], desc[UR14] ;  /* 0x00000e08060075b4 */ /* 0x0001e20008011000 */
[----:B------:R-:W-:Y:S01]  /*9660*/  LOP3.LUT R5, R5, R14, RZ, 0x3c, !PT ;  /* 0x0000000e05057212 */ /* 0x000fe200078e3cff */
[----:B0-----:R-:W-:Y:S01]  /*9670*/  UMOV UR11, UR20 ;  /* 0x00000014000b7c82 */ /* 0x001fe20008000000 */
[----:B------:R-:W-:Y:S02]  /*9680*/  UMOV UR8, UR5 ;  /* 0x0000000500087c82 */ /* 0x000fe40008000000 */
[----:B------:R0:W-:Y:S02]  /*9690*/  UTMALDG.3D.MULTICAST [UR8], [UR26], UR21, desc[UR14] ;  /* 0x00000e081a0073b4 */ /* 0x0001e40008011815 */
[----:B0-----:R-:W-:Y:S05]  /*96a0*/  @P1 BRA `(.L_x_307) ;  /* 0xfffffffc00441947 */ /* 0x001fea000383ffff */
.L_x_304:
[----:B------:R-:W-:Y:S05]  /*96b0*/  BSYNC B1 ;  /* 0x0000000000017941 */ /* 0x000fea0003800000 */
.L_x_303:
[----:B------:R-:W-:Y:S01]  /*96c0*/  LOP3.LUT P1, RZ, R9, 0xff, RZ, 0xc0, !PT ;  /* 0x000000ff09ff7812 */ /* 0x000fe2000782c0ff */
[C---:B------:R-:W-:Y:S01]  /*96d0*/  IMAD.IADD R6, R10.reuse, 0x1, R3 ;  /* 0x000000010a067824 */ /* 0x040fe200078e0203 */
[----:B------:R-:W-:Y:S01]  /*96e0*/  ULDC.64 UR6, c[0x0][0x650] ;  /* 0x0001940000067ab9 */ /* 0x000fe20000000a00 */
[----:B------:R-:W-:Y:S01]  /*96f0*/  ISETP.GE.U32.AND P2, PT, R10, 0x9, PT ;  /* 0x000000090a00780c */ /* 0x000fe20003f46070 */
[----:B------:R-:W-:Y:S01]  /*9700*/  BSSY B1, `(.L_x_308) ;  /* 0x000006c000017945 */ /* 0x000fe20003800000 */
[----:B------:R-:W-:Y:S01]  /*9710*/  IMAD.MOV.U32 R21, RZ, RZ, -0x1 ;  /* 0xffffffffff157424 */ /* 0x000fe200078e00ff */
[----:B------:R-:W-:Y:S01]  /*9720*/  ISETP.GT.U32.AND P0, PT, R6, 0x8, PT ;  /* 0x000000080600780c */ /* 0x000fe20003f04070 */
[----:B------:R-:W-:Y:S01]  /*9730*/  IMAD.MOV.U32 R20, RZ, RZ, -0x1 ;  /* 0xffffffffff147424 */ /* 0x000fe200078e00ff */
[----:B------:R-:W-:Y:S02]  /*9740*/  PRMT R9, RZ, 0x7610, R9 ;  /* 0x00007610ff097816 */ /* 0x000fe40000000009 */
[----:B------:R-:W-:-:S03]  /*9750*/  ISETP.LT.U32.AND P0, PT, R10, 0x9, P0 ;  /* 0x000000090a00780c */ /* 0x000fc60000701070 */
[----:B------:R-:W0:Y:S01]  /*9760*/  @P1 S2R R5, SR_CgaCtaId ;  /* 0x0000000000051919 */ /* 0x000e220000008800 */
[----:B------:R-:W-:-:S04]  /*9770*/  @P1 MOV R4, 0x400 ;  /* 0x0000040000041802 */ /* 0x000fc80000000f00 */
[----:B0-----:R-:W-:Y:S01]  /*9780*/  @P1 LEA R3, R5, R4, 0x18 ;  /* 0x0000000405031211 */ /* 0x001fe200078ec0ff */
[----:B------:R-:W-:-:S03]  /*9790*/  IMAD.WIDE.U32 R4, R6, 0x38e38e39, RZ ;  /* 0x38e38e3906047825 */ /* 0x000fc600078e00ff */
[----:B------:R0:W-:Y:S01]  /*97a0*/  @P1 SYNCS.ARRIVE.TRANS64.A1T0 RZ, [R3+URZ+0xa8], RZ ;  /* 0x0000a8ff03ff19a7 */ /* 0x0001e2000810003f */
[----:B------:R-:W-:Y:S02]  /*97b0*/  IADD3 R16, P1, R16, UR22, RZ ;  /* 0x0000001610107c10 */ /* 0x000fe4000ff3e0ff */
[----:B------:R-:W-:Y:S02]  /*97c0*/  SHF.R.U32.HI R5, RZ, 0x1, R5 ;  /* 0x00000001ff057819 */ /* 0x000fe40000011605 */
[----:B------:R-:W-:Y:S02]  /*97d0*/  IADD3.X R17, R17, UR13, RZ, P1, !PT ;  /* 0x0000000d11117c10 */ /* 0x000fe40008ffe4ff */
[----:B------:R-:W-:Y:S02]  /*97e0*/  PRMT R4, RZ, 0x7610, R4 ;  /* 0x00007610ff047816 */ /* 0x000fe40000000004 */
[----:B0-----:R-:W-:Y:S02]  /*97f0*/  SEL R3, RZ, 0x1, !P0 ;  /* 0x00000001ff037807 */ /* 0x001fe40004000000 */
[----:B------:R-:W-:-:S02]  /*9800*/  ISETP.GE.U32.AND P0, PT, R16, UR6, PT ;  /* 0x0000000610007c0c */ /* 0x000fc4000bf06070 */
[----:B------:R-:W-:Y:S01]  /*9810*/  LOP3.LUT R0, R0, R3, RZ, 0x3c, !PT ;  /* 0x0000000300007212 */ /* 0x000fe200078e3cff */
[----:B------:R-:W-:Y:S01]  /*9820*/  IMAD R3, R5, -0x9, R6 ;  /* 0xfffffff705037824 */ /* 0x000fe200078e0206 */
[----:B------:R-:W-:Y:S01]  /*9830*/  ISETP.GE.U32.AND.EX P0, PT, R17, UR7, PT, P0 ;  /* 0x0000000711007c0c */ /* 0x000fe2000bf06100 */
[----:B------:R-:W-:Y:S01]  /*9840*/  IMAD.MOV.U32 R6, RZ, RZ, -0x1 ;  /* 0xffffffffff067424 */ /* 0x000fe200078e00ff */
[----:B------:R-:W-:-:S11]  /*9850*/  @P2 LOP3.LUT R0, R0, 0x1, R5, 0x78, !PT ;  /* 0x0000000100002812 */ /* 0x000fd600078e7805 */
[----:B------:R-:W-:Y:S05]  /*9860*/  @P0 BRA `(.L_x_309) ;  /* 0x0000000400540947 */ /* 0x000fea0003800000 */
[----:B------:R-:W0:Y:S01]  /*9870*/  S2R R15, SR_CTAID.X ;  /* 0x00000000000f7919 */ /* 0x000e220000002500 */
[----:B------:R-:W-:Y:S01]  /*9880*/  ULDC.64 UR6, c[0x0][0x628] ;  /* 0x00018a0000067ab9 */ /* 0x000fe20000000a00 */
[----:B------:R-:W-:Y:S01]  /*9890*/  ULDC UR8, c[0x0][0x630] ;  /* 0x00018c0000087ab9 */ /* 0x000fe20000000800 */
[----:B------:R-:W-:Y:S01]  /*98a0*/  ISETP.NE.U32.AND P0, PT, RZ, UR6, PT ;  /* 0x00000006ff007c0c */ /* 0x000fe2000bf05070 */
[----:B------:R-:W1:Y:S01]  /*98b0*/  S2R R20, SR_CTAID.Y ;  /* 0x0000000000147919 */ /* 0x000e620000002600 */
[----:B------:R-:W-:Y:S01]  /*98c0*/  ULDC UR9, c[0x0][0x150] ;  /* 0x0000540000097ab9 */ /* 0x000fe20000000800 */
[----:B------:R-:W-:Y:S01]  /*98d0*/  IMAD.MOV.U32 R4, RZ, RZ, R16 ;  /* 0x000000ffff047224 */ /* 0x000fe200078e0010 */
[----:B------:R-:W-:Y:S01]  /*98e0*/  ISETP.NE.AND.EX P0, PT, RZ, UR7, PT, P0 ;  /* 0x00000007ff007c0c */ /* 0x000fe2000bf05300 */
[----:B------:R-:W-:Y:S01]  /*98f0*/  IMAD.MOV.U32 R5, RZ, RZ, R17 ;  /* 0x000000ffff057224 */ /* 0x000fe200078e0011 */
[----:B0-----:R-:W-:-:S11]  /*9900*/  I2FP.F32.U32 R22, R15 ;  /* 0x0000000f00167245 */ /* 0x001fd60000201000 */
[----:B------:R-:W-:Y:S05]  /*9910*/  @!P0 BRA `(.L_x_310) ;  /* 0x0000000000288947 */ /* 0x000fea0003800000 */
[----:B------:R-:W-:Y:S02]  /*9920*/  ULDC UR5, c[0x0][0x634] ;  /* 0x00018d0000057ab9 */ /* 0x000fe40000000800 */
[----:B------:R-:W-:-:S05]  /*9930*/  IADD3 R5, P0, R16, UR5, RZ ;  /* 0x0000000510057c10 */ /* 0x000fca000ff1e0ff */
[----:B------:R-:W-:-:S04]  /*9940*/  IMAD.X R21, RZ, RZ, R17, P0 ;  /* 0x000000ffff157224 */ /* 0x000fc800000e0611 */
[----:B------:R-:W-:-:S04]  /*9950*/  IMAD.WIDE.U32 R6, R21, UR6, RZ ;  /* 0x0000000615067c25 */ /* 0x000fc8000f8e00ff */
[----:B------:R-:W-:-:S04]  /*9960*/  IMAD.WIDE.U32 R6, P0, R5, UR7, R6 ;  /* 0x0000000705067c25 */ /* 0x000fc8000f800006 */
[----:B------:R-:W-:-:S04]  /*9970*/  IMAD.WIDE.U32 R4, R5, UR6, RZ ;  /* 0x0000000605047c25 */ /* 0x000fc8000f8e00ff */
[----:B------:R-:W-:Y:S01]  /*9980*/  IMAD.MOV.U32 R4, RZ, RZ, R7 ;  /* 0x000000ffff047224 */ /* 0x000fe200078e0007 */
[----:B------:R-:W-:Y:S01]  /*9990*/  IADD3 RZ, P1, R5, R6, RZ ;  /* 0x0000000605ff7210 */ /* 0x000fe20007f3e0ff */
[----:B------:R-:W-:-:S04]  /*99a0*/  IMAD.X R5, RZ, RZ, RZ, P0 ;  /* 0x000000ffff057224 */ /* 0x000fc800000e06ff */
[----:B------:R-:W-:-:S08]  /*99b0*/  IMAD.WIDE.U32.X R4, R21, UR7, R4, P1 ;  /* 0x0000000715047c25 */ /* 0x000fd000088e0404 */
.L_x_310:
[--C-:B------:R-:W-:Y:S01]  /*99c0*/  SHF.R.U64 R14, R4, UR8, R5.reuse ;  /* 0x00000008040e7c19 */ /* 0x100fe20008001205 */
[----:B------:R-:W-:Y:S01]  /*99d0*/  FMUL R22, R22, UR9 ;  /* 0x0000000916167c20 */ /* 0x000fe20008400000 */
[----:B------:R-:W-:Y:S01]  /*99e0*/  SHF.R.U32.HI R4, RZ, UR8, R5 ;  /* 0x00000008ff047c19 */ /* 0x000fe20008011605 */
[----:B------:R-:W0:Y:S01]  /*99f0*/  LDC R6, c[0x0][0x144] ;  /* 0x00005100ff067b82 */ /* 0x000e220000000800 */
[----:B------:R-:W-:Y:S01]  /*9a00*/  IADD3 R5, P0, RZ, -R14, RZ ;  /* 0x8000000eff057210 */ /* 0x000fe20007f1e0ff */
[----:B------:R-:W-:Y:S01]  /*9a10*/  ULDC UR5, c[0x0][0x154] ;  /* 0x0000550000057ab9 */ /* 0x000fe20000000800 */
[----:B-1----:R-:W-:Y:S01]  /*9a20*/  I2FP.F32.U32 R7, R20 ;  /* 0x0000001400077245 */ /* 0x002fe20000201000 */
[----:B------:R-:W1:Y:S01]  /*9a30*/  F2I.U32.TRUNC.NTZ R22, R22 ;  /* 0x0000001600167305 */ /* 0x000e62000020f000 */
[----:B------:R-:W-:Y:S01]  /*9a40*/  ULDC.64 UR6, c[0x0][0x620] ;  /* 0x0001880000067ab9 */ /* 0x000fe20000000a00 */
[----:B------:R-:W-:Y:S01]  /*9a50*/  IMAD.X R4, RZ, RZ, ~R4, P0 ;  /* 0x000000ffff047224 */ /* 0x000fe200000e0e04 */
[----:B------:R-:W-:Y:S01]  /*9a60*/  ISETP.NE.AND P2, PT, R2, 0x1, PT ;  /* 0x000000010200780c */ /* 0x000fe20003f45270 */
[----:B------:R-:W-:Y:S01]  /*9a70*/  FMUL R23, R7, UR5 ;  /* 0x0000000507177c20 */ /* 0x000fe20008400000 */
[----:B------:R-:W2:Y:S01]  /*9a80*/  LDC R25, c[0x0][0x148] ;  /* 0x00005200ff197b82 */ /* 0x000ea20000000800 */
[----:B------:R-:W-:Y:S01]  /*9a90*/  IMAD R4, R4, UR6, RZ ;  /* 0x0000000604047c24 */ /* 0x000fe2000f8e02ff */
[----:B------:R-:W-:-:S03]  /*9aa0*/  ULDC UR5, c[0x0][0x618] ;  /* 0x0001860000057ab9 */ /* 0x000fc60000000800 */
[----:B------:R-:W3:Y:S01]  /*9ab0*/  F2I.U32.TRUNC.NTZ R23, R23 ;  /* 0x0000001700177305 */ /* 0x000ee2000020f000 */
[C---:B------:R-:W-:Y:S02]  /*9ac0*/  IMAD R7, R5.reuse, UR7, R4 ;  /* 0x0000000705077c24 */ /* 0x040fe4000f8e0204 */
[----:B------:R-:W-:Y:S01]  /*9ad0*/  IMAD.WIDE.U32 R4, R5, UR6, R16 ;  /* 0x0000000605047c25 */ /* 0x000fe2000f8e0010 */
[----:B------:R-:W-:Y:S02]  /*9ae0*/  ULDC.64 UR6, c[0x0][0x640] ;  /* 0x0001900000067ab9 */ /* 0x000fe40000000a00 */
[----:B------:R-:W-:Y:S01]  /*9af0*/  ISETP.NE.U32.AND P0, PT, RZ, UR6, PT ;  /* 0x00000006ff007c0c */ /* 0x000fe2000bf05070 */
[----:B------:R-:W-:Y:S02]  /*9b00*/  IMAD.IADD R5, R5, 0x1, R7 ;  /* 0x0000000105057824 */ /* 0x000fe400078e0207 */
[----:B-1----:R-:W-:Y:S01]  /*9b10*/  IMAD.MOV R22, RZ, RZ, -R22 ;  /* 0x000000ffff167224 */ /* 0x002fe200078e0a16 */
[----:B------:R-:W-:-:S02]  /*9b20*/  ISETP.NE.AND.EX P0, PT, RZ, UR7, PT, P0 ;  /* 0x00000007ff007c0c */ /* 0x000fc4000bf05300 */
[----:B------:R-:W-:Y:S01]  /*9b30*/  SHF.R.U64 R21, R4, UR5, R5 ;  /* 0x0000000504157c19 */ /* 0x000fe20008001205 */
[----:B0-----:R-:W-:Y:S01]  /*9b40*/  IMAD R15, R6, R22, R15 ;  /* 0x00000016060f7224 */ /* 0x001fe200078e020f */
[----:B------:R-:W-:Y:S01]  /*9b50*/  SHF.R.U32.HI R4, RZ, UR5, R5 ;  /* 0x00000005ff047c19 */ /* 0x000fe20008011605 */
[----:B------:R-:W-:Y:S01]  /*9b60*/  ULDC UR5, c[0x0][0x608] ;  /* 0x0001820000057ab9 */ /* 0x000fe20000000800 */
[----:B---3--:R-:W-:Y:S02]  /*9b70*/  IMAD.MOV R6, RZ, RZ, -R23 ;  /* 0x000000ffff067224 */ /* 0x008fe400078e0a17 */
[--C-:B------:R-:W-:Y:S02]  /*9b80*/  SHF.R.U64 R22, R21, UR5, R4.reuse ;  /* 0x0000000515167c19 */ /* 0x100fe40008001204 */
[----:B------:R-:W-:Y:S01]  /*9b90*/  SHF.R.U32.HI R5, RZ, UR5, R4 ;  /* 0x00000005ff057c19 */ /* 0x000fe20008011604 */
[----:B------:R-:W-:Y:S01]  /*9ba0*/  ULDC UR5, c[0x0][0x658] ;  /* 0x0001960000057ab9 */ /* 0x000fe20000000800 */
[----:B--2---:R-:W-:-:S02]  /*9bb0*/  @P2 IMAD R15, R25, R6, R20 ;  /* 0x00000006190f2224 */ /* 0x004fc400078e0214 */
[--C-:B------:R-:W-:Y:S02]  /*9bc0*/  SHF.R.U64 R20, R22, UR5, R5.reuse ;  /* 0x0000000516147c19 */ /* 0x100fe40008001205 */
[----:B------:R-:W-:-:S03]  /*9bd0*/  SHF.R.U32.HI R23, RZ, UR5, R5 ;  /* 0x00000005ff177c19 */ /* 0x000fc60008011605 */
[----:B------:R-:W-:Y:S02]  /*9be0*/  IMAD.MOV.U32 R6, RZ, RZ, R20 ;  /* 0x000000ffff067224 */ /* 0x000fe400078e0014 */
[----:B------:R-:W-:Y:S01]  /*9bf0*/  IMAD.MOV.U32 R5, RZ, RZ, R23 ;  /* 0x000000ffff057224 */ /* 0x000fe200078e0017 */
[----:B------:R-:W-:Y:S06]  /*9c00*/  @!P0 BRA `(.L_x_311) ;  /* 0x00000000002c8947 */ /* 0x000fec0003800000 */
        /* <DEDUP_REMOVED lines=9> */
[----:B------:R-:W-:-:S04]  /*9ca0*/  IMAD.WIDE.U32.X R4, R23, UR7, R4, P1 ;  /* 0x0000000717047c25 */ /* 0x000fc800088e0404 */
[----:B------:R-:W-:-:S07]  /*9cb0*/  IMAD.MOV.U32 R6, RZ, RZ, R4 ;  /* 0x000000ffff067224 */ /* 0x000fce00078e0004 */
.L_x_311:
[----:B------:R-:W-:Y:S01]  /*9cc0*/  ULDC UR5, c[0x0][0x648] ;  /* 0x0001920000057ab9 */ /* 0x000fe20000000800 */
[----:B------:R-:W-:Y:S01]  /*9cd0*/  LOP3.LUT R4, R22, UR17, RZ, 0xc0, !PT ;  /* 0x0000001116047c12 */ /* 0x000fe2000f8ec0ff */
[----:B------:R-:W-:Y:S01]  /*9ce0*/  ULDC UR6, c[0x0][0x610] ;  /* 0x0001840000067ab9 */ /* 0x000fe20000000800 */
[----:B------:R-:W-:Y:S01]  /*9cf0*/  SHF.R.U64 R5, R6, UR5, R5 ;  /* 0x0000000506057c19 */ /* 0x000fe20008001205 */
[----:B------:R-:W-:Y:S01]  /*9d00*/  ULDC UR5, c[0x0][0x638] ;  /* 0x00018e0000057ab9 */ /* 0x000fe20000000800 */
[----:B------:R-:W-:-:S03]  /*9d10*/  LOP3.LUT R21, R21, UR4, RZ, 0xc0, !PT ;  /* 0x0000000415157c12 */ /* 0x000fc6000f8ec0ff */
[----:B------:R-:W-:Y:S02]  /*9d20*/  IMAD.MOV R7, RZ, RZ, -R5 ;  /* 0x000000ffff077224 */ /* 0x000fe400078e0a05 */
[----:B------:R-:W-:Y:S02]  /*9d30*/  IMAD R4, R5, UR18, R4 ;  /* 0x0000001205047c24 */ /* 0x000fe4000f8e0204 */
[----:B------:R-:W-:Y:S01]  /*9d40*/  IMAD R20, R7, UR5, R20 ;  /* 0x0000000507147c24 */ /* 0x000fe2000f8e0214 */
[----:B------:R-:W-:Y:S01]  /*9d50*/  ULDC UR5, c[0x0][0x600] ;  /* 0x0001800000057ab9 */ /* 0x000fe20000000800 */
[----:B------:R-:W-:Y:S02]  /*9d60*/  IMAD R15, R4, UR6, R15 ;  /* 0x00000006040f7c24 */ /* 0x000fe4000f8e020f */
[----:B------:R-:W-:Y:S02]  /*9d70*/  IMAD R6, R20, UR5, R21 ;  /* 0x0000000514067c24 */ /* 0x000fe4000f8e0215 */
[----:B------:R-:W-:-:S03]  /*9d80*/  IMAD.MOV.U32 R4, RZ, RZ, 0x1 ;  /* 0x00000001ff047424 */ /* 0x000fc600078e00ff */
[----:B------:R-:W-:Y:S02]  /*9d90*/  SEL R20, R6, R15, !P2 ;  /* 0x0000000f06147207 */ /* 0x000fe40005000000 */
[----:B------:R-:W-:Y:S01]  /*9da0*/  SEL R21, R15, R6, !P2 ;  /* 0x000000060f157207 */ /* 0x000fe20005000000 */
[----:B------:R-:W-:-:S07]  /*9db0*/  IMAD.MOV.U32 R6, RZ, RZ, R14 ;  /* 0x000000ffff067224 */ /* 0x000fce00078e000e */
.L_x_309:
[----:B------:R-:W-:Y:S05]  /*9dc0*/  BSYNC B1 ;  /* 0x0000000000017941 */ /* 0x000fea0003800000 */
.L_x_308:
[----:B------:R-:W-:-:S13]  /*9dd0*/  LOP3.LUT P0, RZ, R4, 0xff, RZ, 0xc0, !PT ;  /* 0x000000ff04ff7812 */ /* 0x000fda000780c0ff */
[----:B------:R-:W-:Y:S05]  /*9de0*/  @P0 BRA `(.L_x_312) ;  /* 0xfffffff400400947 */ /* 0x000fea000383ffff */
[----:B------:R-:W-:Y:S05]  /*9df0*/  BSYNC B0 ;  /* 0x0000000000007941 */ /* 0x000fea0003800000 */
.L_x_301:
[----:B------:R-:W-:-:S03]  /*9e00*/  UMOV UR5, 0xffffffff ;  /* 0xffffffff00057882 */ /* 0x000fc60000000000 */
[----:B------:R-:W-:Y:S05]  /*9e10*/  BRA.DIV UR5, `(.L_x_313) ;  /* 0x0000000605c87947 */ /* 0x000fea000b800000 */
[----:B------:R-:W-:-:S13]  /*9e20*/  ELECT P6, URZ, PT ;  /* 0x00000000003f782f */ /* 0x000fda00038c0000 */
.L_x_332:
[----:B------:R-:W-:Y:S04]  /*9e30*/  BSSY B0, `(.L_x_314) ;  /* 0x0000058000007945 */ /* 0x000fe80003800000 */
[----:B------:R-:W-:Y:S05]  /*9e40*/  @!P6 BRA `(.L_x_315) ;  /* 0x000000040058e947 */ /* 0x000fea0003800000 */
[----:B------:R-:W-:-:S04]  /*9e50*/  LOP3.LUT R19, R19, 0x2, RZ, 0xfc, !PT ;  /* 0x0000000213137812 */ /* 0x000fc800078efcff */
[----:B------:R-:W-:-:S13]  /*9e60*/  ISETP.NE.AND P0, PT, R19, 0x3, PT ;  /* 0x000000031300780c */ /* 0x000fda0003f05270 */
[----:B------:R-:W-:Y:S05]  /*9e70*/  @!P0 BRA `(.L_x_316) ;  /* 0x0000000000048947 */ /* 0x000fea0003800000 */
[----:B------:R-:W-:Y:S01]  /*9e80*/  BPT.TRAP 0x1 ;  /* 0x000000040000795c */ /* 0x000fe20000300000 */
.L_x_316:
[----:B------:R-:W0:Y:S01]  /*9e90*/  S2R R5, SR_CgaCtaId ;  /* 0x0000000000057919 */ /* 0x000e220000008800 */
[----:B------:R-:W-:Y:S02]  /*9ea0*/  MOV R2, 0x400 ;  /* 0x0000040000027802 */ /* 0x000fe40000000f00 */
[----:B------:R-:W-:Y:S02]  /*9eb0*/  SHF.L.U32 R4, R0, 0x1f, RZ ;  /* 0x0000001f00047819 */ /* 0x000fe400000006ff */
[----:B0-----:R-:W-:-:S05]  /*9ec0*/  LEA R2, R5, R2, 0x18 ;  /* 0x0000000205027211 */ /* 0x001fca00078ec0ff */
[----:B------:R-:W-:-:S04]  /*9ed0*/  VIADD R2, R2, 0x48 ;  /* 0x0000004802027836 */ /* 0x000fc80000000000 */
[C---:B------:R-:W-:Y:S02]  /*9ee0*/  IMAD R7, R3.reuse, 0x8, R2 ;  /* 0x0000000803077824 */ /* 0x040fe400078e0202 */
[----:B------:R-:W-:Y:S02]  /*9ef0*/  VIADD R3, R3, 0x1 ;  /* 0x0000000103037836 */ /* 0x000fe40000000000 */
[----:B------:R-:W0:Y:S03]  /*9f00*/  SYNCS.PHASECHK.TRANS64.TRYWAIT P0, [R7+URZ], R4 ;  /* 0x00000004070075a7 */ /* 0x000e26000800017f */
[----:B------:R-:W-:-:S04]  /*9f10*/  ISETP.NE.AND P1, PT, R3, 0x9, PT ;  /* 0x000000090300780c */ /* 0x000fc80003f25270 */
[----:B------:R-:W-:Y:S02]  /*9f20*/  SEL R5, RZ, 0x1, P1 ;  /* 0x00000001ff057807 */ /* 0x000fe40000800000 */
[----:B------:R-:W-:Y:S02]  /*9f30*/  SEL R3, R3, RZ, P1 ;  /* 0x000000ff03037207 */ /* 0x000fe40000800000 */
[----:B------:R-:W-:-:S03]  /*9f40*/  LOP3.LUT R6, R0, R5, RZ, 0x3c, !PT ;  /* 0x0000000500067212 */ /* 0x000fc600078e3cff */
[----:B------:R-:W-:Y:S01]  /*9f50*/  IMAD R8, R3, 0x8, R2 ;  /* 0x0000000803087824 */ /* 0x000fe200078e0202 */
[----:B------:R-:W-:Y:S01]  /*9f60*/  SHF.L.U32 R5, R6, 0x1f, RZ ;  /* 0x0000001f06057819 */ /* 0x000fe200000006ff */
[----:B0-----:R-:W-:Y:S06]  /*9f70*/  @!P0 BRA `(.L_x_317) ;  /* 0x0000000400908947 */ /* 0x001fec0003800000 */
.L_x_333:
[----:B------:R-:W1:Y:S01]  /*9f80*/  SYNCS.PHASECHK.TRANS64.TRYWAIT P0, [R8+URZ], R5 ;  /* 0x00000005080075a7 */ /* 0x000e62000800017f */
[----:B------:R-:W-:-:S05]  /*9f90*/  VIADD R0, R3, 0x1 ;  /* 0x0000000103007836 */ /* 0x000fca0000000000 */
[----:B------:R-:W-:-:S04]  /*9fa0*/  ISETP.NE.AND P1, PT, R0, 0x9, PT ;  /* 0x000000090000780c */ /* 0x000fc80003f25270 */
[----:B------:R-:W-:Y:S02]  /*9fb0*/  SEL R3, RZ, 0x1, P1 ;  /* 0x00000001ff037807 */ /* 0x000fe40000800000 */
[----:B0-----:R-:W-:Y:S02]  /*9fc0*/  SEL R7, R0, RZ, P1 ;  /* 0x000000ff00077207 */ /* 0x001fe40000800000 */
[----:B------:R-:W-:-:S03]  /*9fd0*/  LOP3.LUT R6, R6, R3, RZ, 0x3c, !PT ;  /* 0x0000000306067212 */ /* 0x000fc600078e3cff */
[----:B------:R-:W-:Y:S01]  /*9fe0*/  IMAD R9, R7, 0x8, R2 ;  /* 0x0000000807097824 */ /* 0x000fe200078e0202 */
[----:B------:R-:W-:Y:S01]  /*9ff0*/  SHF.L.U32 R4, R6, 0x1f, RZ ;  /* 0x0000001f06047819 */ /* 0x000fe200000006ff */
[----:B-1----:R-:W-:Y:S06]  /*a000*/  @!P0 BRA `(.L_x_318) ;  /* 0x0000000400808947 */ /* 0x002fec0003800000 */
.L_x_334:
[----:B------:R-:W1:Y:S01]  /*a010*/  SYNCS.PHASECHK.TRANS64.TRYWAIT P0, [R9+URZ], R4 ;  /* 0x00000004090075a7 */ /* 0x000e62000800017f */
[----:B------:R-:W-:-:S05]  /*a020*/  VIADD R0, R7, 0x1 ;  /* 0x0000000107007836 */ /* 0x000fca0000000000 */
[----:B------:R-:W-:-:S04]  /*a030*/  ISETP.NE.AND P1, PT, R0, 0x9, PT ;  /* 0x000000090000780c */ /* 0x000fc80003f25270 */
[----:B------:R-:W-:Y:S02]  /*a040*/  SEL R3, RZ, 0x1, P1 ;  /* 0x00000001ff037807 */ /* 0x000fe40000800000 */
[----:B------:R-:W-:Y:S02]  /*a050*/  SEL R7, R0, RZ, P1 ;  /* 0x000000ff00077207 */ /* 0x000fe40000800000 */
[----:B------:R-:W-:-:S03]  /*a060*/  LOP3.LUT R6, R6, R3, RZ, 0x3c, !PT ;  /* 0x0000000306067212 */ /* 0x000fc600078e3cff */
[----:B0-----:R-:W-:Y:S01]  /*a070*/  IMAD R8, R7, 0x8, R2 ;  /* 0x0000000807087824 */ /* 0x001fe200078e0202 */
[----:B------:R-:W-:Y:S01]  /*a080*/  SHF.L.U32 R5, R6, 0x1f, RZ ;  /* 0x0000001f06057819 */ /* 0x000fe200000006ff */
[----:B-1----:R-:W-:Y:S06]  /*a090*/  @!P0 BRA `(.L_x_319) ;  /* 0x0000000400708947 */ /* 0x002fec0003800000 */
.L_x_335:
        /* <DEDUP_REMOVED lines=9> */
.L_x_336:
        /* <DEDUP_REMOVED lines=9> */
.L_x_337:
        /* <DEDUP_REMOVED lines=9> */
.L_x_338:
[----:B------:R-:W1:Y:S01]  /*a250*/  SYNCS.PHASECHK.TRANS64.TRYWAIT P0, [R9+URZ], R4 ;  /* 0x00000004090075a7 */ /* 0x000e62000800017f */
[----:B------:R-:W-:-:S05]  /*a260*/  VIADD R0, R7, 0x1 ;  /* 0x0000000107007836 */ /* 0x000fca0000000000 */
[----:B------:R-:W-:-:S04]  /*a270*/  ISETP.NE.AND P1, PT, R0, 0x9, PT ;  /* 0x000000090000780c */ /* 0x000fc80003f25270 */
[----:B------:R-:W-:Y:S02]  /*a280*/  SEL R3, RZ, 0x1, P1 ;  /* 0x00000001ff037807 */ /* 0x000fe40000800000 */
[----:B------:R-:W-:Y:S02]  /*a290*/  SEL R7, R0, RZ, P1 ;  /* 0x000000ff00077207 */ /* 0x000fe40000800000 */
[----:B------:R-:W-:-:S03]  /*a2a0*/  LOP3.LUT R11, R6, R3, RZ, 0x3c, !PT ;  /* 0x00000003060b7212 */ /* 0x000fc600078e3cff */
[----:B------:R-:W-:Y:S01]  /*a2b0*/  IMAD R6, R7, 0x8, R2 ;  /* 0x0000000807067824 */ /* 0x000fe200078e0202 */
[----:B0-----:R-:W-:Y:S01]  /*a2c0*/  SHF.L.U32 R5, R11, 0x1f, RZ ;  /* 0x0000001f0b057819 */ /* 0x001fe200000006ff */
[----:B-1----:R-:W-:Y:S06]  /*a2d0*/  @!P0 BRA `(.L_x_323) ;  /* 0x0000000400308947 */ /* 0x002fec0003800000 */
.L_x_339:
[----:B------:R-:W1:Y:S01]  /*a2e0*/  SYNCS.PHASECHK.TRANS64.TRYWAIT P0, [R6+URZ], R5 ;  /* 0x00000005060075a7 */ /* 0x000e62000800017f */
[----:B------:R-:W-:-:S05]  /*a2f0*/  VIADD R0, R7, 0x1 ;  /* 0x0000000107007836 */ /* 0x000fca0000000000 */
[----:B------:R-:W-:-:S04]  /*a300*/  ISETP.NE.AND P1, PT, R0, 0x9, PT ;  /* 0x000000090000780c */ /* 0x000fc80003f25270 */
[----:B0-----:R-:W-:Y:S02]  /*a310*/  SEL R4, RZ, 0x1, P1 ;  /* 0x00000001ff047807 */ /* 0x001fe40000800000 */
[----:B------:R-:W-:Y:S02]  /*a320*/  SEL R3, R0, RZ, P1 ;  /* 0x000000ff00037207 */ /* 0x000fe40000800000 */
[----:B------:R-:W-:Y:S01]  /*a330*/  LOP3.LUT R0, R11, R4, RZ, 0x3c, !PT ;  /* 0x000000040b007212 */ /* 0x000fe200078e3cff */
[----:B-1----:R-:W-:Y:S06]  /*a340*/  @!P0 BRA `(.L_x_324) ;  /* 0x0000000400288947 */ /* 0x002fec0003800000 */
.L_x_340:
[----:B------:R-:W-:Y:S01]  /*a350*/  IMAD R3, R3, 0x8, R2 ;  /* 0x0000000803037824 */ /* 0x000fe200078e0202 */
[----:B------:R-:W-:-:S07]  /*a360*/  SHF.L.U32 R0, R0, 0x1f, RZ ;  /* 0x0000001f00007819 */ /* 0x000fce00000006ff */
.L_x_325:
[----:B-1----:R1:W2:Y:S02]  /*a370*/  SYNCS.PHASECHK.TRANS64.TRYWAIT P0, [R3+URZ], R0 ;  /* 0x00000000030075a7 */ /* 0x0022a4000800017f */
[----:B--2---:R-:W-:Y:S05]  /*a380*/  @!P0 NANOSLEEP.SYNCS 0x989680 ;  /* 0x009896800000895d */ /* 0x004fea0003900000 */
[----:B------:R-:W2:Y:S02]  /*a390*/  @!P0 SYNCS.PHASECHK.TRANS64 P0, [R3+URZ], R0 ;  /* 0x00000000030085a7 */ /* 0x000ea4000800007f */
[----:B--2---:R-:W-:Y:S05]  /*a3a0*/  @!P0 BRA `(.L_x_325) ;  /* 0xfffffffc00f08947 */ /* 0x004fea000383ffff */
.L_x_315:
[----:B------:R-:W-:Y:S05]  /*a3b0*/  BSYNC B0 ;  /* 0x0000000000007941 */ /* 0x000fea0003800000 */
.L_x_314:
[----:B------:R-:W-:Y:S05]  /*a3c0*/  EXIT ;  /* 0x000000000000794d */ /* 0x000fea0003800000 */
.L_x_22:
[----:B----4-:R4:W0:Y:S02]  /*a3d0*/  SYNCS.PHASECHK.TRANS64.TRYWAIT P1, [R3+URZ], R0 ;  /* 0x00000000030075a7 */ /* 0x010824000802017f */
[----:B0-----:R-:W-:Y:S05]  /*a3e0*/  @!P1 NANOSLEEP.SYNCS 0x989680 ;  /* 0x009896800000995d */ /* 0x001fea0003900000 */
[----:B------:R-:W0:Y:S02]  /*a3f0*/  @!P1 SYNCS.PHASECHK.TRANS64 P1, [R3+URZ], R0 ;  /* 0x00000000030095a7 */ /* 0x000e24000802007f */
[----:B0-----:R-:W-:Y:S05]  /*a400*/  @!P1 BRA `(.L_x_22) ;  /* 0xfffffffc00f09947 */ /* 0x001fea000383ffff */
[----:B------:R-:W-:Y:S05]  /*a410*/  BRA `(.L_x_21) ;  /* 0xffffff7000787947 */ /* 0x000fea000383ffff */
.L_x_27:
[----:B-1----:R1:W3:Y:S02]  /*a420*/  SYNCS.PHASECHK.TRANS64.TRYWAIT P1, [R5+URZ], R4 ;  /* 0x00000004050075a7 */ /* 0x0022e4000802017f */
[----:B---3--:R-:W-:Y:S05]  /*a430*/  @!P1 NANOSLEEP.SYNCS 0x989680 ;  /* 0x009896800000995d */ /* 0x008fea0003900000 */
[----:B------:R-:W3:Y:S02]  /*a440*/  @!P1 SYNCS.PHASECHK.TRANS64 P1, [R5+URZ], R4 ;  /* 0x00000004050095a7 */ /* 0x000ee4000802007f */
[----:B---3--:R-:W-:Y:S05]  /*a450*/  @!P1 BRA `(.L_x_27) ;  /* 0xfffffffc00f09947 */ /* 0x008fea000383ffff */
[----:B------:R-:W-:Y:S05]  /*a460*/  BRA `(.L_x_26) ;  /* 0xffffff7400547947 */ /* 0x000fea000383ffff */
.L_x_302:
[----:B------:R-:W-:Y:S01]  /*a470*/  BSSY B1, `(.L_x_326) ;  /* 0x0000006000017945 */ /* 0x000fe20003800000 */
[----:B------:R-:W-:-:S07]  /*a480*/  IMAD.MOV.U32 R15, RZ, RZ, -0x1 ;  /* 0xffffffffff0f7424 */ /* 0x000fce00078e00ff */
[----:B------:R-:W-:Y:S05]  /*a490*/  WARPSYNC.COLLECTIVE R15, `(.L_x_327) ;  /* 0x000000000f0c7348 */ /* 0x000fea0003c00000 */
[----:B------:R-:W-:Y:S02]  /*a4a0*/  ELECT P6, UR62, PT ;  /* 0x00000000003e782f */ /* 0x000fe400038c0000 */
[----:B------:R-:W-:Y:S01]  /*a4b0*/  MOV R14, UR62 ;  /* 0x0000003e000e7c02 */ /* 0x000fe20008000f00 */
[----:B------:R-:W-:Y:S10]  /*a4c0*/  ENDCOLLECTIVE ;  /* 0x000000000000791b */ /* 0x000ff40003800000 */
.L_x_327:
[----:B------:R-:W-:Y:S05]  /*a4d0*/  BSYNC B1 ;  /* 0x0000000000017941 */ /* 0x000fea0003800000 */
.L_x_326:
[----:B------:R-:W-:Y:S05]  /*a4e0*/  BRA `(.L_x_328) ;  /* 0xffffffec008c7947 */ /* 0x000fea000383ffff */
.L_x_305:
[----:B-1----:R1:W2:Y:S02]  /*a4f0*/  SYNCS.PHASECHK.TRANS64.TRYWAIT P0, [R23+URZ+0x48], R14 ;  /* 0x0000480e170075a7 */ /* 0x0022a4000800017f */
[----:B--2---:R-:W-:Y:S05]  /*a500*/  @!P0 NANOSLEEP.SYNCS 0x989680 ;  /* 0x009896800000895d */ /* 0x004fea0003900000 */
[----:B------:R-:W2:Y:S02]  /*a510*/  @!P0 SYNCS.PHASECHK.TRANS64 P0, [R23+URZ+0x48], R14 ;  /* 0x0000480e170085a7 */ /* 0x000ea4000800007f */
[----:B--2---:R-:W-:Y:S05]  /*a520*/  @!P0 BRA `(.L_x_305) ;  /* 0xfffffffc00f08947 */ /* 0x004fea000383ffff */
[----:B------:R-:W-:Y:S05]  /*a530*/  BRA `(.L_x_329) ;  /* 0xffffffec00c47947 */ /* 0x000fea000383ffff */
.L_x_313:
[----:B------:R-:W-:Y:S01]  /*a540*/  BSSY B0, `(.L_x_330) ;  /* 0x0000006000007945 */ /* 0x000fe20003800000 */
[----:B------:R-:W-:-:S07]  /*a550*/  IMAD.MOV.U32 R15, RZ, RZ, -0x1 ;  /* 0xffffffffff0f7424 */ /* 0x000fce00078e00ff */
[----:B------:R-:W-:Y:S05]  /*a560*/  WARPSYNC.COLLECTIVE R15, `(.L_x_331) ;  /* 0x000000000f0c7348 */ /* 0x000fea0003c00000 */
[----:B------:R-:W-:Y:S02]  /*a570*/  ELECT P6, UR62, PT ;  /* 0x00000000003e782f */ /* 0x000fe400038c0000 */
[----:B------:R-:W-:Y:S01]  /*a580*/  MOV R14, UR62 ;  /* 0x0000003e000e7c02 */ /* 0x000fe20008000f00 */
[----:B------:R-:W-:Y:S10]  /*a590*/  ENDCOLLECTIVE ;  /* 0x000000000000791b */ /* 0x000ff40003800000 */
.L_x_331:
[----:B------:R-:W-:Y:S05]  /*a5a0*/  BSYNC B0 ;  /* 0x0000000000007941 */ /* 0x000fea0003800000 */
.L_x_330:
[----:B------:R-:W-:Y:S05]  /*a5b0*/  BRA `(.L_x_332) ;  /* 0xfffffff8001c7947 */ /* 0x000fea000383ffff */
.L_x_317:
[----:B0-----:R0:W1:Y:S02]  /*a5c0*/  SYNCS.PHASECHK.TRANS64.TRYWAIT P0, [R7+URZ], R4 ;  /* 0x00000004070075a7 */ /* 0x001064000800017f */
[----:B-1----:R-:W-:Y:S05]  /*a5d0*/  @!P0 NANOSLEEP.SYNCS 0x989680 ;  /* 0x009896800000895d */ /* 0x002fea0003900000 */
[----:B------:R-:W1:Y:S02]  /*a5e0*/  @!P0 SYNCS.PHASECHK.TRANS64 P0, [R7+URZ], R4 ;  /* 0x00000004070085a7 */ /* 0x000e64000800007f */
[----:B-1----:R-:W-:Y:S05]  /*a5f0*/  @!P0 BRA `(.L_x_317) ;  /* 0xfffffffc00f08947 */ /* 0x002fea000383ffff */
[----:B------:R-:W-:Y:S05]  /*a600*/  BRA `(.L_x_333) ;  /* 0xfffffff8005c7947 */ /* 0x000fea000383ffff */
.L_x_318:
[----:B0-----:R0:W1:Y:S02]  /*a610*/  SYNCS.PHASECHK.TRANS64.TRYWAIT P0, [R8+URZ], R5 ;  /* 0x00000005080075a7 */ /* 0x001064000800017f */
[----:B-1----:R-:W-:Y:S05]  /*a620*/  @!P0 NANOSLEEP.SYNCS 0x989680 ;  /* 0x009896800000895d */ /* 0x002fea0003900000 */
[----:B------:R-:W1:Y:S02]  /*a630*/  @!P0 SYNCS.PHASECHK.TRANS64 P0, [R8+URZ], R5 ;  /* 0x00000005080085a7 */ /* 0x000e64000800007f */
[----:B-1----:R-:W-:Y:S05]  /*a640*/  @!P0 BRA `(.L_x_318) ;  /* 0xfffffffc00f08947 */ /* 0x002fea000383ffff */
[----:B------:R-:W-:Y:S05]  /*a650*/  BRA `(.L_x_334) ;  /* 0xfffffff8006c7947 */ /* 0x000fea000383ffff */
.L_x_319:
[----:B0-----:R0:W1:Y:S02]  /*a660*/  SYNCS.PHASECHK.TRANS64.TRYWAIT P0, [R9+URZ], R4 ;  /* 0x00000004090075a7 */ /* 0x001064000800017f */
[----:B-1----:R-:W-:Y:S05]  /*a670*/  @!P0 NANOSLEEP.SYNCS 0x989680 ;  /* 0x009896800000895d */ /* 0x002fea0003900000 */
[----:B------:R-:W1:Y:S02]  /*a680*/  @!P0 SYNCS.PHASECHK.TRANS64 P0, [R9+URZ], R4 ;  /* 0x00000004090085a7 */ /* 0x000e64000800007f */
[----:B-1----:R-:W-:Y:S05]  /*a690*/  @!P0 BRA `(.L_x_319) ;  /* 0xfffffffc00f08947 */ /* 0x002fea000383ffff */
[----:B------:R-:W-:Y:S05]  /*a6a0*/  BRA `(.L_x_335) ;  /* 0xfffffff8007c7947 */ /* 0x000fea000383ffff */
.L_x_320:
[----:B0-----:R0:W1:Y:S02]  /*a6b0*/  SYNCS.PHASECHK.TRANS64.TRYWAIT P0, [R8+URZ], R5 ;  /* 0x00000005080075a7 */ /* 0x001064000800017f */
[----:B-1----:R-:W-:Y:S05]  /*a6c0*/  @!P0 NANOSLEEP.SYNCS 0x989680 ;  /* 0x009896800000895d */ /* 0x002fea0003900000 */
[----:B------:R-:W1:Y:S02]  /*a6d0*/  @!P0 SYNCS.PHASECHK.TRANS64 P0, [R8+URZ], R5 ;  /* 0x00000005080085a7 */ /* 0x000e64000800007f */
[----:B-1----:R-:W-:Y:S05]  /*a6e0*/  @!P0 BRA `(.L_x_320) ;  /* 0xfffffffc00f08947 */ /* 0x002fea000383ffff */
[----:B------:R-:W-:Y:S05]  /*a6f0*/  BRA `(.L_x_336) ;  /* 0xfffffff8008c7947 */ /* 0x000fea000383ffff */
.L_x_321:
[----:B0-----:R0:W1:Y:S02]  /*a700*/  SYNCS.PHASECHK.TRANS64.TRYWAIT P0, [R9+URZ], R4 ;  /* 0x00000004090075a7 */ /* 0x001064000800017f */
[----:B-1----:R-:W-:Y:S05]  /*a710*/  @!P0 NANOSLEEP.SYNCS 0x989680 ;  /* 0x009896800000895d */ /* 0x002fea0003900000 */
[----:B------:R-:W1:Y:S02]  /*a720*/  @!P0 SYNCS.PHASECHK.TRANS64 P0, [R9+URZ], R4 ;  /* 0x00000004090085a7 */ /* 0x000e64000800007f */
[----:B-1----:R-:W-:Y:S05]  /*a730*/  @!P0 BRA `(.L_x_321) ;  /* 0xfffffffc00f08947 */ /* 0x002fea000383ffff */
[----:B------:R-:W-:Y:S05]  /*a740*/  BRA `(.L_x_337) ;  /* 0xfffffff8009c7947 */ /* 0x000fea000383ffff */
.L_x_322:
[----:B0-----:R0:W1:Y:S02]  /*a750*/  SYNCS.PHASECHK.TRANS64.TRYWAIT P0, [R8+URZ], R5 ;  /* 0x00000005080075a7 */ /* 0x001064000800017f */
[----:B-1----:R-:W-:Y:S05]  /*a760*/  @!P0 NANOSLEEP.SYNCS 0x989680 ;  /* 0x009896800000895d */ /* 0x002fea0003900000 */
[----:B------:R-:W1:Y:S02]  /*a770*/  @!P0 SYNCS.PHASECHK.TRANS64 P0, [R8+URZ], R5 ;  /* 0x00000005080085a7 */ /* 0x000e64000800007f */
[----:B-1----:R-:W-:Y:S05]  /*a780*/  @!P0 BRA `(.L_x_322) ;  /* 0xfffffffc00f08947 */ /* 0x002fea000383ffff */
[----:B------:R-:W-:Y:S05]  /*a790*/  BRA `(.L_x_338) ;  /* 0xfffffff800ac7947 */ /* 0x000fea000383ffff */
.L_x_323:
[----:B0-----:R0:W1:Y:S02]  /*a7a0*/  SYNCS.PHASECHK.TRANS64.TRYWAIT P0, [R9+URZ], R4 ;  /* 0x00000004090075a7 */ /* 0x001064000800017f */
[----:B-1----:R-:W-:Y:S05]  /*a7b0*/  @!P0 NANOSLEEP.SYNCS 0x989680 ;  /* 0x009896800000895d */ /* 0x002fea0003900000 */
[----:B------:R-:W1:Y:S02]  /*a7c0*/  @!P0 SYNCS.PHASECHK.TRANS64 P0, [R9+URZ], R4 ;  /* 0x00000004090085a7 */ /* 0x000e64000800007f */
[----:B-1----:R-:W-:Y:S05]  /*a7d0*/  @!P0 BRA `(.L_x_323) ;  /* 0xfffffffc00f08947 */ /* 0x002fea000383ffff */
[----:B------:R-:W-:Y:S05]  /*a7e0*/  BRA `(.L_x_339) ;  /* 0xfffffff800bc7947 */ /* 0x000fea000383ffff */
.L_x_324:
[----:B0-----:R0:W1:Y:S02]  /*a7f0*/  SYNCS.PHASECHK.TRANS64.TRYWAIT P0, [R6+URZ], R5 ;  /* 0x00000005060075a7 */ /* 0x001064000800017f */
[----:B-1----:R-:W-:Y:S05]  /*a800*/  @!P0 NANOSLEEP.SYNCS 0x989680 ;  /* 0x009896800000895d */ /* 0x002fea0003900000 */
[----:B------:R-:W1:Y:S02]  /*a810*/  @!P0 SYNCS.PHASECHK.TRANS64 P0, [R6+URZ], R5 ;  /* 0x00000005060085a7 */ /* 0x000e64000800007f */
[----:B-1----:R-:W-:Y:S05]  /*a820*/  @!P0 BRA `(.L_x_324) ;  /* 0xfffffffc00f08947 */ /* 0x002fea000383ffff */
[----:B------:R-:W-:Y:S05]  /*a830*/  BRA `(.L_x_340) ;  /* 0xfffffff800c47947 */ /* 0x000fea000383ffff */
.L_x_341:
[----:B------:R-:W-:-:S00]  /*a840*/  BRA `(.L_x_341) ;  /* 0xfffffffc00fc7947 */ /* 0x000fc0000383ffff */
[----:B------:R-:W-:-:S00]  /*a850*/  NOP ;  /* 0x0000000000007918 */ /* 0x000fc00000000000 */
        /* <DEDUP_REMOVED lines=10> */
.L_x_342:


//--------------------- .nv.global.init           --------------------------
	.section	.nv.global.init,"aw",@progbits
.nv.global.init:
	.type		$str$22,@object
	.size		$str$22,($str$23 - $str$22)
$str$22:
        /*0000*/ 	.byte	0x6b, 0x5f, 0x74, 0x69, 0x6c, 0x65, 0x5f, 0x63, 0x6f, 0x75, 0x6e, 0x74, 0x20, 0x3e, 0x3d, 0x20
        /*0010*/ 	.byte	0x31, 0x00
	.type		$str$23,@object
	.size		$str$23,(__unnamed_1 - $str$23)
$str$23:
        /*0012*/ 	.byte	0x2f, 0x74, 0x6d, 0x70, 0x2f, 0x63, 0x75, 0x74, 0x6c, 0x61, 0x73, 0x73, 0x5f, 0x73, 0x77, 0x65
        /*0022*/ 	.byte	0x65, 0x70, 0x5f, 0x73, 0x72, 0x63, 0x2f, 0x69, 0x6e, 0x63, 0x6c, 0x75, 0x64, 0x65, 0x2f, 0x63
        /*0032*/ 	.byte	0x75, 0x74, 0x6c, 0x61, 0x73, 0x73, 0x2f, 0x67, 0x65, 0x6d, 0x6d, 0x2f, 0x63, 0x6f, 0x6c, 0x6c
        /*0042*/ 	.byte	0x65, 0x63, 0x74, 0x69, 0x76, 0x65, 0x2f, 0x73, 0x6d, 0x39, 0x30, 0x5f, 0x6d, 0x6d, 0x61, 0x5f
        /*0052*/ 	.byte	0x74, 0x6d, 0x61, 0x5f, 0x67, 0x6d, 0x6d, 0x61, 0x5f, 0x73, 0x73, 0x5f, 0x77, 0x61, 0x72, 0x70
        /*0062*/ 	.byte	0x73, 0x70, 0x65, 0x63, 0x69, 0x61, 0x6c, 0x69, 0x7a, 0x65, 0x64, 0x2e, 0x68, 0x70, 0x70, 0x00
	.type		__unnamed_1,@object
	.size		__unnamed_1,(.L_0 - __unnamed_1)
__unnamed_1:
        /*0072*/ 	.byte	0x76, 0x6f, 0x69, 0x64, 0x20, 0x63, 0x75, 0x74, 0x6c, 0x61, 0x73, 0x73, 0x3a, 0x3a, 0x67, 0x65
        /* <DEDUP_REMOVED lines=172> */
        /*0b42*/ 	.byte	0x3a, 0x69, 0x64, 0x65, 0x6e, 0x74, 0x69, 0x74, 0x79, 0x5d, 0x00
.L_0:


//--------------------- .nv.shared._ZN7cutlass13device_kernelINS_4gemm6kernel13GemmUniversalIN4cute5tupleIJiiiiEEENS1_10collective13CollectiveMmaINS1_34MainloopSm90TmaGmmaWarpSpecializedILi9ENS5_IJNS4_1CILi2EEENSA_ILi1EEESC_EEENS1_35KernelTmaWarpSpecializedCooperativeEEENS5_IJNSA_ILi256EEENSA_ILi128EEENSA_ILi64EEEEEEaNS5_IJlSC_lEEEaSK_NS4_8TiledMMAINS4_8MMA_AtomIJNS4_4SM904GMMA27MMA_64x128x32_S32S8S8_SS_TNEEEENS4_6LayoutISD_NS5_IJSC_NSA_ILi0EEESS_EEEEENS5_IJNS4_10UnderscoreESV_SV_EEEEENS4_13SM90_TMA_LOADENS4_14ComposedLayoutINS4_7SwizzleILi2ELi4ELi3EEENS4_18smem_ptr_flag_bitsILi8EEENSR_INS5_IJNSA_ILi8EEESI_EEENS5_IJSI_SC_EEEEEEEvNS4_8identityENS4_23SM90_TMA_LOAD_MULTICASTES18_vS19_EENS_8epilogue10collective6detail29Sm90TmaWarpSpecializedAdapterINS1D_15DefaultEpilogueIaSK_SK_NS1C_6thread17LinearCombinationIaLi1EiiLNS1H_9ScaleType4KindE0ELNS_15FloatRoundStyleE2EaEENS1_15EpilogueDefaultEEEEEvvEEEEvNT_6ParamsE --------------------------
	.section	.nv.shared._ZN7cutlass13device_kernelINS_4gemm6kernel13GemmUniversalIN4cute5tupleIJiiiiEEENS1_10collective13CollectiveMmaINS1_34MainloopSm90TmaGmmaWarpSpecializedILi9ENS5_IJNS4_1CILi2EEENSA_ILi1EEESC_EEENS1_35KernelTmaWarpSpecializedCooperativeEEENS5_IJNSA_ILi256EEENSA_ILi128EEENSA_ILi64EEEEEEaNS5_IJlSC_lEEEaSK_NS4_8TiledMMAINS4_8MMA_AtomIJNS4_4SM904GMMA27MMA_64x128x32_S32S8S8_SS_TNEEEENS4_6LayoutISD_NS5_IJSC_NSA_ILi0EEESS_EEEEENS5_IJNS4_10UnderscoreESV_SV_EEEEENS4_13SM90_TMA_LOADENS4_14ComposedLayoutINS4_7SwizzleILi2ELi4ELi3EEENS4_18smem_ptr_flag_bitsILi8EEENSR_INS5_IJNSA_ILi8EEESI_EEENS5_IJSI_SC_EEEEEEEvNS4_8identityENS4_23SM90_TMA_LOAD_MULTICASTES18_vS19_EENS_8epilogue10collective6detail29Sm90TmaWarpSpecializedAdapterINS1D_15DefaultEpilogueIaSK_SK_NS1C_6thread17LinearCombinationIaLi1EiiLNS1H_9ScaleType4KindE0ELNS_15FloatRoundStyleE2EaEENS1_15EpilogueDefaultEEEEEvvEEEEvNT_6ParamsE,"aw",@nobits
	.sectionflags	@""
	.align	16
	.zero		1024


//--------------------- .nv.shared.reserved.0     --------------------------
	.section	.nv.shared.reserved.0,"aw",@nobits
	.weak		__nv_reservedSMEM_offset_0_alias
	.size		__nv_reservedSMEM_offset_0_alias, 0, 0
	.other		__nv_reservedSMEM_offset_0_alias,@"STO_CUDA_RESERVED_SHARED STV_DEFAULT"
__nv_reservedSMEM_offset_0_alias:
	.zero		0


//--------------------- .nv.global                --------------------------
	.section	.nv.global,"aw",@nobits
.nv.global:
	.type		_ZN39_INTERNAL_f0a5c325_4_k_cu_6b64078d_68964cute1_E,@object
	.size		_ZN39_INTERNAL_f0a5c325_4_k_cu_6b64078d_68964cute1_E,(_ZN39_INTERNAL_f0a5c325_4_k_cu_6b64078d_68964cuda3std3__45__cpo6cbeginE - _ZN39_INTERNAL_f0a5c325_4_k_cu_6b64078d_68964cute1_E)
_ZN39_INTERNAL_f0a5c325_4_k_cu_6b64078d_68964cute1_E:
	.zero		1
	.type		_ZN39_INTERNAL_f0a5c325_4_k_cu_6b64078d_68964cuda3std3__45__cpo6cbeginE,@object
	.size		_ZN39_INTERNAL_f0a5c325_4_k_cu_6b64078d_68964cuda3std3__45__cpo6cbeginE,(_ZN39_INTERNAL_f0a5c325_4_k_cu_6b64078d_68964cuda3std3__48in_placeE - _ZN39_INTERNAL_f0a5c325_4_k_cu_6b64078d_68964cuda3std3__45__cpo6cbeginE)
_ZN39_INTERNAL_f0a5c325_4_k_cu_6b64078d_68964cuda3std3__45__cpo6cbeginE:
	.zero		1
	.type		_ZN39_INTERNAL_f0a5c325_4_k_cu_6b64078d_68964cuda3std3__48in_placeE,@object
	.size		_ZN39_INTERNAL_f0a5c325_4_k_cu_6b64078d_68964cuda3std3__48in_placeE,(_ZN39_INTERNAL_f0a5c325_4_k_cu_6b64078d_68964cuda3std6ranges3__45__cpo9iter_moveE - _ZN39_INTERNAL_f0a5c325_4_k_cu_6b64078d_68964cuda3std3__48in_placeE)
_ZN39_INTERNAL_f0a5c325_4_k_cu_6b64078d_68964cuda3std3__48in_placeE:
	.zero		1
	.type		_ZN39_INTERNAL_f0a5c325_4_k_cu_6b64078d_68964cuda3std6ranges3__45__cpo9iter_moveE,@object
	.size		_ZN39_INTERNAL_f0a5c325_4_k_cu_6b64078d_68964cuda3std6ranges3__45__cpo9iter_moveE,(_ZN39_INTERNAL_f0a5c325_4_k_cu_6b64078d_68964cuda3std3__45__cpo5beginE - _ZN39_INTERNAL_f0a5c325_4_k_cu_6b64078d_68964cuda3std6ranges3__45__cpo9iter_moveE)
_ZN39_INTERNAL_f0a5c325_4_k_cu_6b64078d_68964cuda3std6ranges3__45__cpo9iter_moveE:
	.zero		1
	.type		_ZN39_INTERNAL_f0a5c325_4_k_cu_6b64078d_68964cuda3std3__45__cpo5beginE,@object
	.size		_ZN39_INTERNAL_f0a5c325_4_k_cu_6b64078d_68964cuda3std3__45__cpo5beginE,(_ZN39_INTERNAL_f0a5c325_4_k_cu_6b64078d_68964cuda3std3__441_GLOBAL__N__f0a5c325_4_k_cu_6b64078d_68966ignoreE - _ZN39_INTERNAL_f0a5c325_4_k_cu_6b64078d_68964cuda3std3__45__cpo5beginE)
_ZN39_INTERNAL_f0a5c325_4_k_cu_6b64078d_68964cuda3std3__45__cpo5beginE:
	.zero		1
	.type		_ZN39_INTERNAL_f0a5c325_4_k_cu_6b64078d_68964cuda3std3__441_GLOBAL__N__f0a5c325_4_k_cu_6b64078d_68966ignoreE,@object
	.size		_ZN39_INTERNAL_f0a5c325_4_k_cu_6b64078d_68964cuda3std3__441_GLOBAL__N__f0a5c325_4_k_cu_6b64078d_68966ignoreE,(_ZN39_INTERNAL_f0a5c325_4_k_cu_6b64078d_68964cute7productE - _ZN39_INTERNAL_f0a5c325_4_k_cu_6b64078d_68964cuda3std3__441_GLOBAL__N__f0a5c325_4_k_cu_6b64078d_68966ignoreE)
_ZN39_INTERNAL_f0a5c325_4_k_cu_6b64078d_68964cuda3std3__441_GLOBAL__N__f0a5c325_4_k_cu_6b64078d_68966ignoreE:
	.zero		1
	.type		_ZN39_INTERNAL_f0a5c325_4_k_cu_6b64078d_68964cute7productE,@object
	.size		_ZN39_INTERNAL_f0a5c325_4_k_cu_6b64078d_68964cute7productE,(_ZN39_INTERNAL_f0a5c325_4_k_cu_6b64078d_68964cuda3std3__45__cpo3endE - _ZN39_INTERNAL_f0a5c325_4_k_cu_6b64078d_68964cute7productE)
_ZN39_INTERNAL_f0a5c325_4_k_cu_6b64078d_68964cute7productE:
	.zero		1
	.type		_ZN39_INTERNAL_f0a5c325_4_k_cu_6b64078d_68964cuda3std3__45__cpo3endE,@object
	.size		_ZN39_INTERNAL_f0a5c325_4_k_cu_6b64078d_68964cuda3std3__45__cpo3endE,(_ZN39_INTERNAL_f0a5c325_4_k_cu_6b64078d_68964cuda3std3__419piecewise_constructE - _ZN39_INTERNAL_f0a5c325_4_k_cu_6b64078d_68964cuda3std3__45__cpo3endE)
_ZN39_INTERNAL_f0a5c325_4_k_cu_6b64078d_68964cuda3std3__45__cpo3endE:
	.zero		1
	.type		_ZN39_INTERNAL_f0a5c325_4_k_cu_6b64078d_68964cuda3std3__419piecewise_constructE,@object
	.size		_ZN39_INTERNAL_f0a5c325_4_k_cu_6b64078d_68964cuda3std3__419piecewise_constructE,(_ZN39_INTERNAL_f0a5c325_4_k_cu_6b64078d_68964cuda3std3__45__cpo4cendE - _ZN39_INTERNAL_f0a5c325_4_k_cu_6b64078d_68964cuda3std3__419piecewise_constructE)
_ZN39_INTERNAL_f0a5c325_4_k_cu_6b64078d_68964cuda3std3__419piecewise_constructE:
	.zero		1
	.type		_ZN39_INTERNAL_f0a5c325_4_k_cu_6b64078d_68964cuda3std3__45__cpo4cendE,@object
	.size		_ZN39_INTERNAL_f0a5c325_4_k_cu_6b64078d_68964cuda3std3__45__cpo4cendE,(_ZN39_INTERNAL_f0a5c325_4_k_cu_6b64078d_68964cuda3std6ranges3__45__cpo4swapE - _ZN39_INTERNAL_f0a5c325_4_k_cu_6b64078d_68964cuda3std3__45__cpo4cendE)
_ZN39_INTERNAL_f0a5c325_4_k_cu_6b64078d_68964cuda3std3__45__cpo4cendE:
	.zero		1
	.type		_ZN39_INTERNAL_f0a5c325_4_k_cu_6b64078d_68964cuda3std6ranges3__45__cpo4swapE,@object
	.size		_ZN39_INTERNAL_f0a5c325_4_k_cu_6b64078d_68964cuda3std6ranges3__45__cpo4swapE,(.L_8 - _ZN39_INTERNAL_f0a5c325_4_k_cu_6b64078d_68964cuda3std6ranges3__45__cpo4swapE)
_ZN39_INTERNAL_f0a5c325_4_k_cu_6b64078d_68964cuda3std6ranges3__45__cpo4swapE:
	.zero		1
.L_8:


//--------------------- .nv.constant0._ZN7cutlass13device_kernelINS_4gemm6kernel13GemmUniversalIN4cute5tupleIJiiiiEEENS1_10collective13CollectiveMmaINS1_34MainloopSm90TmaGmmaWarpSpecializedILi9ENS5_IJNS4_1CILi2EEENSA_ILi1EEESC_EEENS1_35KernelTmaWarpSpecializedCooperativeEEENS5_IJNSA_ILi256EEENSA_ILi128EEENSA_ILi64EEEEEEaNS5_IJlSC_lEEEaSK_NS4_8TiledMMAINS4_8MMA_AtomIJNS4_4SM904GMMA27MMA_64x128x32_S32S8S8_SS_TNEEEENS4_6LayoutISD_NS5_IJSC_NSA_ILi0EEESS_EEEEENS5_IJNS4_10UnderscoreESV_SV_EEEEENS4_13SM90_TMA_LOADENS4_14ComposedLayoutINS4_7SwizzleILi2ELi4ELi3EEENS4_18smem_ptr_flag_bitsILi8EEENSR_INS5_IJNSA_ILi8EEESI_EEENS5_IJSI_SC_EEEEEEEvNS4_8identityENS4_23SM90_TMA_LOAD_MULTICASTES18_vS19_EENS_8epilogue10collective6detail29Sm90TmaWarpSpecializedAdapterINS1D_15DefaultEpilogueIaSK_SK_NS1C_6thread17LinearCombinationIaLi1EiiLNS1H_9ScaleType4KindE0ELNS_15FloatRoundStyleE2EaEENS1_15EpilogueDefaultEEEEEvvEEEEvNT_6ParamsE --------------------------
	.section	.nv.constant0._ZN7cutlass13device_kernelINS_4gemm6kernel13GemmUniversalIN4cute5tupleIJiiiiEEENS1_10collective13CollectiveMmaINS1_34MainloopSm90TmaGmmaWarpSpecializedILi9ENS5_IJNS4_1CILi2EEENSA_ILi1EEESC_EEENS1_35KernelTmaWarpSpecializedCooperativeEEENS5_IJNSA_ILi256EEENSA_ILi128EEENSA_ILi64EEEEEEaNS5_IJlSC_lEEEaSK_NS4_8TiledMMAINS4_8MMA_AtomIJNS4_4SM904GMMA27MMA_64x128x32_S32S8S8_SS_TNEEEENS4_6LayoutISD_NS5_IJSC_NSA_ILi0EEESS_EEEEENS5_IJNS4_10UnderscoreESV_SV_EEEEENS4_13SM90_TMA_LOADENS4_14ComposedLayoutINS4_7SwizzleILi2ELi4ELi3EEENS4_18smem_ptr_flag_bitsILi8EEENSR_INS5_IJNSA_ILi8EEESI_EEENS5_IJSI_SC_EEEEEEEvNS4_8identityENS4_23SM90_TMA_LOAD_MULTICASTES18_vS19_EENS_8epilogue10collective6detail29Sm90TmaWarpSpecializedAdapterINS1D_15DefaultEpilogueIaSK_SK_NS1C_6thread17LinearCombinationIaLi1EiiLNS1H_9ScaleType4KindE0ELNS_15FloatRoundStyleE2EaEENS1_15EpilogueDefaultEEEEEvvEEEEvNT_6ParamsE,"a",@progbits
	.sectionflags	@""
	.align	4
.nv.constant0._ZN7cutlass13device_kernelINS_4gemm6kernel13GemmUniversalIN4cute5tupleIJiiiiEEENS1_10collective13CollectiveMmaINS1_34MainloopSm90TmaGmmaWarpSpecializedILi9ENS5_IJNS4_1CILi2EEENSA_ILi1EEESC_EEENS1_35KernelTmaWarpSpecializedCooperativeEEENS5_IJNSA_ILi256EEENSA_ILi128EEENSA_ILi64EEEEEEaNS5_IJlSC_lEEEaSK_NS4_8TiledMMAINS4_8MMA_AtomIJNS4_4SM904GMMA27MMA_64x128x32_S32S8S8_SS_TNEEEENS4_6LayoutISD_NS5_IJSC_NSA_ILi0EEESS_EEEEENS5_IJNS4_10UnderscoreESV_SV_EEEEENS4_13SM90_TMA_LOADENS4_14ComposedLayoutINS4_7SwizzleILi2ELi4ELi3EEENS4_18smem_ptr_flag_bitsILi8EEENSR_INS5_IJNSA_ILi8EEESI_EEENS5_IJSI_SC_EEEEEEEvNS4_8identityENS4_23SM90_TMA_LOAD_MULTICASTES18_vS19_EENS_8epilogue10collective6detail29Sm90TmaWarpSpecializedAdapterINS1D_15DefaultEpilogueIaSK_SK_NS1C_6thread17LinearCombinationIaLi1EiiLNS1H_9ScaleType4KindE0ELNS_15FloatRoundStyleE2EaEENS1_15EpilogueDefaultEEEEEvvEEEEvNT_6ParamsE:
	.zero		1664


//--------------------- SYMBOLS --------------------------

	.type		.nv.reservedSmem.offset0,@object
	.size		.nv.reservedSmem.offset0,0x4
	.type		__assertfail,@function
